	.target	sm_100a

	.elftype	@"ET_EXEC"


//--------------------- .note.nv.tkinfo           --------------------------
	.section	.note.nv.tkinfo,"",@"SHT_NOTE"
	.sectionflags	@"SHF_NOTE_NV_TKINFO"
	.tkinfo
        /*0018*/ 	.word	0x00000002
        /*0030*/ 	.string	""
        /*0030*/ 	.string	"ptxas"
        /*0030*/ 	.string	"Cuda compilation tools, release 13.0, V13.0.88"
        /*0030*/ 	.string	"Build cuda_13.0.r13.0/compiler.36424714_0"
        /*0030*/ 	.string	"-arch sm_100a -m 64 "



//--------------------- .note.nv.cuinfo           --------------------------
	.section	.note.nv.cuinfo,"",@"SHT_NOTE"
	.sectionflags	@"SHF_NOTE_NV_CUINFO"
        /*0018*/ 	.short	0x0002
        /*001a*/ 	.short	0x0064
        /*001c*/ 	.short	0x0082
	.zero		2


//--------------------- .nv.info                  --------------------------
	.section	.nv.info,"",@"SHT_CUDA_INFO"
	.align	4


	//----- nvinfo : EIATTR_REGCOUNT
	.align		4
        /*0000*/ 	.byte	0x04, 0x2f
        /*0002*/ 	.short	(.L_19 - .L_18)
	.align		4
.L_18:
        /*0004*/ 	.word	index@(_ZN7cutlass13device_kernelINS_4gemm6kernel13GemmUniversalIN4cute5tupleIJiiiiEEENS1_10collective13CollectiveMmaINS1_35MainloopSm100TmaUmmaWarpSpecializedILi13ELi2ELi4ENS5_IJNS4_1CILi2EEENSA_ILi1EEESC_EEEEENS5_IJNSA_ILi64EEESF_NSA_ILi128EEEEEEaNS5_IJlSC_lEEEaSI_NS4_8TiledMMAINS4_8MMA_AtomIJNS4_15SM100_MMA_S8_SSIaaiLi64ELi64ELNS4_4UMMA5MajorE0ELSN_0ELNSM_8SaturateE0EEEEEENS4_6LayoutINS5_IJSC_SC_SC_EEENS5_IJNSA_ILi0EEEST_ST_EEEEENS5_IJNS4_10UnderscoreESW_SW_EEEEENS4_13SM90_TMA_LOADENS4_14ComposedLayoutINS4_7SwizzleILi3ELi4ELi3EEENS4_18smem_ptr_flag_bitsILi8EEENSR_INS5_IJNSA_ILi8EEESG_EEENS5_IJSG_SC_EEEEEEEvNS4_8identityENS4_23SM90_TMA_LOAD_MULTICASTES19_vS1A_EENS_8epilogue10collective18CollectiveEpilogueINS1D_23Sm100TmaWarpSpecializedILi1ELi1ELi32ELb0ELb0EEEJSH_NS5_IJNSR_ISF_SC_EES1I_EEEaSI_aSI_NS1D_6fusion15FusionCallbacksIS1H_NS1K_17LinearCombinationIaiaiLNS_15FloatRoundStyleE2EEESH_S1J_JEEENS4_5SM1004TMEM4LOAD26SM100_TMEM_LOAD_16dp32b32xESZ_NS10_INS11_ILi2ELi4ELi3EEES14_NSR_INS5_IJS15_SF_EEENS5_IJSF_SC_EEEEEEENS4_39AutoVectorizingCopyWithAssumedAlignmentILi128EEENS4_14SM90_TMA_STOREES1Y_S20_S20_EEEvvEEEEvNT_6ParamsE)
        /*0008*/ 	.word	0x00000059


	//----- nvinfo : EIATTR_FRAME_SIZE
	.align		4
.L_19:
        /*000c*/ 	.byte	0x04, 0x11
        /*000e*/ 	.short	(.L_21 - .L_20)
	.align		4
.L_20:
        /*0010*/ 	.word	index@($__internal_2_$__cuda_sm10x_tcgen05_guardrail_trap_unallocated_columns_being_dealloced)
        /*0014*/ 	.word	0x00000000


	//----- nvinfo : EIATTR_FRAME_SIZE
	.align		4
.L_21:
        /*0018*/ 	.byte	0x04, 0x11
        /*001a*/ 	.short	(.L_23 - .L_22)
	.align		4
.L_22:
        /*001c*/ 	.word	index@($__internal_1_$__cuda_sm10x_tcgen05_guardrail_trap_phase_invalid_during_alloc)
        /*0020*/ 	.word	0x00000000


	//----- nvinfo : EIATTR_FRAME_SIZE
	.align		4
.L_23:
        /*0024*/ 	.byte	0x04, 0x11
        /*0026*/ 	.short	(.L_25 - .L_24)
	.align		4
.L_24:
        /*0028*/ 	.word	index@($__internal_0_$__cuda_sm10x_tcgen05_guardrail_trap_col_being_dealloced_not_returned_by_alloc)
        /*002c*/ 	.word	0x00000000


	//----- nvinfo : EIATTR_FRAME_SIZE
	.align		4
.L_25:
        /*0030*/ 	.byte	0x04, 0x11
        /*0032*/ 	.short	(.L_27 - .L_26)
	.align		4
.L_26:
        /*0034*/ 	.word	index@(_ZN7cutlass13device_kernelINS_4gemm6kernel13GemmUniversalIN4cute5tupleIJiiiiEEENS1_10collective13CollectiveMmaINS1_35MainloopSm100TmaUmmaWarpSpecializedILi13ELi2ELi4ENS5_IJNS4_1CILi2EEENSA_ILi1EEESC_EEEEENS5_IJNSA_ILi64EEESF_NSA_ILi128EEEEEEaNS5_IJlSC_lEEEaSI_NS4_8TiledMMAINS4_8MMA_AtomIJNS4_15SM100_MMA_S8_SSIaaiLi64ELi64ELNS4_4UMMA5MajorE0ELSN_0ELNSM_8SaturateE0EEEEEENS4_6LayoutINS5_IJSC_SC_SC_EEENS5_IJNSA_ILi0EEEST_ST_EEEEENS5_IJNS4_10UnderscoreESW_SW_EEEEENS4_13SM90_TMA_LOADENS4_14ComposedLayoutINS4_7SwizzleILi3ELi4ELi3EEENS4_18smem_ptr_flag_bitsILi8EEENSR_INS5_IJNSA_ILi8EEESG_EEENS5_IJSG_SC_EEEEEEEvNS4_8identityENS4_23SM90_TMA_LOAD_MULTICASTES19_vS1A_EENS_8epilogue10collective18CollectiveEpilogueINS1D_23Sm100TmaWarpSpecializedILi1ELi1ELi32ELb0ELb0EEEJSH_NS5_IJNSR_ISF_SC_EES1I_EEEaSI_aSI_NS1D_6fusion15FusionCallbacksIS1H_NS1K_17LinearCombinationIaiaiLNS_15FloatRoundStyleE2EEESH_S1J_JEEENS4_5SM1004TMEM4LOAD26SM100_TMEM_LOAD_16dp32b32xESZ_NS10_INS11_ILi2ELi4ELi3EEES14_NSR_INS5_IJS15_SF_EEENS5_IJSF_SC_EEEEEEENS4_39AutoVectorizingCopyWithAssumedAlignmentILi128EEENS4_14SM90_TMA_STOREES1Y_S20_S20_EEEvvEEEEvNT_6ParamsE)
        /*0038*/ 	.word	0x00000000


	//----- nvinfo : EIATTR_MIN_STACK_SIZE
	.align		4
.L_27:
        /*003c*/ 	.byte	0x04, 0x12
        /*003e*/ 	.short	(.L_29 - .L_28)
	.align		4
.L_28:
        /*0040*/ 	.word	index@(_ZN7cutlass13device_kernelINS_4gemm6kernel13GemmUniversalIN4cute5tupleIJiiiiEEENS1_10collective13CollectiveMmaINS1_35MainloopSm100TmaUmmaWarpSpecializedILi13ELi2ELi4ENS5_IJNS4_1CILi2EEENSA_ILi1EEESC_EEEEENS5_IJNSA_ILi64EEESF_NSA_ILi128EEEEEEaNS5_IJlSC_lEEEaSI_NS4_8TiledMMAINS4_8MMA_AtomIJNS4_15SM100_MMA_S8_SSIaaiLi64ELi64ELNS4_4UMMA5MajorE0ELSN_0ELNSM_8SaturateE0EEEEEENS4_6LayoutINS5_IJSC_SC_SC_EEENS5_IJNSA_ILi0EEEST_ST_EEEEENS5_IJNS4_10UnderscoreESW_SW_EEEEENS4_13SM90_TMA_LOADENS4_14ComposedLayoutINS4_7SwizzleILi3ELi4ELi3EEENS4_18smem_ptr_flag_bitsILi8EEENSR_INS5_IJNSA_ILi8EEESG_EEENS5_IJSG_SC_EEEEEEEvNS4_8identityENS4_23SM90_TMA_LOAD_MULTICASTES19_vS1A_EENS_8epilogue10collective18CollectiveEpilogueINS1D_23Sm100TmaWarpSpecializedILi1ELi1ELi32ELb0ELb0EEEJSH_NS5_IJNSR_ISF_SC_EES1I_EEEaSI_aSI_NS1D_6fusion15FusionCallbacksIS1H_NS1K_17LinearCombinationIaiaiLNS_15FloatRoundStyleE2EEESH_S1J_JEEENS4_5SM1004TMEM4LOAD26SM100_TMEM_LOAD_16dp32b32xESZ_NS10_INS11_ILi2ELi4ELi3EEES14_NSR_INS5_IJS15_SF_EEENS5_IJSF_SC_EEEEEEENS4_39AutoVectorizingCopyWithAssumedAlignmentILi128EEENS4_14SM90_TMA_STOREES1Y_S20_S20_EEEvvEEEEvNT_6ParamsE)
        /*0044*/ 	.word	0x00000000
.L_29:


//--------------------- .nv.compat                --------------------------
	.section	.nv.compat,"",@"SHT_CUDA_COMPAT_INFO"
	.align	4
        /*0000*/ 	.byte	0x02, 0x09, 0x01, 0x00, 0x02, 0x02, 0x03, 0x00, 0x02, 0x05, 0x06, 0x00, 0x03, 0x07, 0x01, 0x01
        /*0010*/ 	.byte	0x02, 0x03, 0x01, 0x00, 0x02, 0x06, 0x01, 0x00, 0x04, 0x0b, 0x08, 0x00, 0x01, 0x00, 0x00, 0x00
        /*0020*/ 	.byte	0x00, 0x00, 0x00, 0x00


//--------------------- .nv.info._ZN7cutlass13device_kernelINS_4gemm6kernel13GemmUniversalIN4cute5tupleIJiiiiEEENS1_10collective13CollectiveMmaINS1_35MainloopSm100TmaUmmaWarpSpecializedILi13ELi2ELi4ENS5_IJNS4_1CILi2EEENSA_ILi1EEESC_EEEEENS5_IJNSA_ILi64EEESF_NSA_ILi128EEEEEEaNS5_IJlSC_lEEEaSI_NS4_8TiledMMAINS4_8MMA_AtomIJNS4_15SM100_MMA_S8_SSIaaiLi64ELi64ELNS4_4UMMA5MajorE0ELSN_0ELNSM_8SaturateE0EEEEEENS4_6LayoutINS5_IJSC_SC_SC_EEENS5_IJNSA_ILi0EEEST_ST_EEEEENS5_IJNS4_10UnderscoreESW_SW_EEEEENS4_13SM90_TMA_LOADENS4_14ComposedLayoutINS4_7SwizzleILi3ELi4ELi3EEENS4_18smem_ptr_flag_bitsILi8EEENSR_INS5_IJNSA_ILi8EEESG_EEENS5_IJSG_SC_EEEEEEEvNS4_8identityENS4_23SM90_TMA_LOAD_MULTICASTES19_vS1A_EENS_8epilogue10collective18CollectiveEpilogueINS1D_23Sm100TmaWarpSpecializedILi1ELi1ELi32ELb0ELb0EEEJSH_NS5_IJNSR_ISF_SC_EES1I_EEEaSI_aSI_NS1D_6fusion15FusionCallbacksIS1H_NS1K_17LinearCombinationIaiaiLNS_15FloatRoundStyleE2EEESH_S1J_JEEENS4_5SM1004TMEM4LOAD26SM100_TMEM_LOAD_16dp32b32xESZ_NS10_INS11_ILi2ELi4ELi3EEES14_NSR_INS5_IJS15_SF_EEENS5_IJSF_SC_EEEEEEENS4_39AutoVectorizingCopyWithAssumedAlignmentILi128EEENS4_14SM90_TMA_STOREES1Y_S20_S20_EEEvvEEEEvNT_6ParamsE --------------------------
	.section	.nv.info._ZN7cutlass13device_kernelINS_4gemm6kernel13GemmUniversalIN4cute5tupleIJiiiiEEENS1_10collective13CollectiveMmaINS1_35MainloopSm100TmaUmmaWarpSpecializedILi13ELi2ELi4ENS5_IJNS4_1CILi2EEENSA_ILi1EEESC_EEEEENS5_IJNSA_ILi64EEESF_NSA_ILi128EEEEEEaNS5_IJlSC_lEEEaSI_NS4_8TiledMMAINS4_8MMA_AtomIJNS4_15SM100_MMA_S8_SSIaaiLi64ELi64ELNS4_4UMMA5MajorE0ELSN_0ELNSM_8SaturateE0EEEEEENS4_6LayoutINS5_IJSC_SC_SC_EEENS5_IJNSA_ILi0EEEST_ST_EEEEENS5_IJNS4_10UnderscoreESW_SW_EEEEENS4_13SM90_TMA_LOADENS4_14ComposedLayoutINS4_7SwizzleILi3ELi4ELi3EEENS4_18smem_ptr_flag_bitsILi8EEENSR_INS5_IJNSA_ILi8EEESG_EEENS5_IJSG_SC_EEEEEEEvNS4_8identityENS4_23SM90_TMA_LOAD_MULTICASTES19_vS1A_EENS_8epilogue10collective18CollectiveEpilogueINS1D_23Sm100TmaWarpSpecializedILi1ELi1ELi32ELb0ELb0EEEJSH_NS5_IJNSR_ISF_SC_EES1I_EEEaSI_aSI_NS1D_6fusion15FusionCallbacksIS1H_NS1K_17LinearCombinationIaiaiLNS_15FloatRoundStyleE2EEESH_S1J_JEEENS4_5SM1004TMEM4LOAD26SM100_TMEM_LOAD_16dp32b32xESZ_NS10_INS11_ILi2ELi4ELi3EEES14_NSR_INS5_IJS15_SF_EEENS5_IJSF_SC_EEEEEEENS4_39AutoVectorizingCopyWithAssumedAlignmentILi128EEENS4_14SM90_TMA_STOREES1Y_S20_S20_EEEvvEEEEvNT_6ParamsE,"",@"SHT_CUDA_INFO"
	.sectionflags	@""
	.align	4


	//----- nvinfo : EIATTR_CUDA_API_VERSION
	.align		4
        /*0000*/ 	.byte	0x04, 0x37
        /*0002*/ 	.short	(.L_31 - .L_30)
.L_30:
        /*0004*/ 	.word	0x00000082


	//----- nvinfo : EIATTR_KPARAM_INFO
	.align		4
.L_31:
        /*0008*/ 	.byte	0x04, 0x17
        /*000a*/ 	.short	(.L_33 - .L_32)
.L_32:
        /*000c*/ 	.word	0x00000000
        /*0010*/ 	.short	0x0000
        /*0012*/ 	.short	0x0000
        /*0014*/ 	.byte	0x00, 0xf0, 0x01, 0x20


	//----- nvinfo : EIATTR_AT_ENTRY_FRAGMENTS
	.align		4
.L_33:
        /*0018*/ 	.byte	0x04, 0x4f
        /*001a*/ 	.short	(.L_35 - .L_34)


	//   ....[0]....
.L_34:
        /*001c*/ 	.word	0x00000006


	//----- nvinfo : EIATTR_RESERVED_SMEM_USED
	.align		4
.L_35:
        /*0020*/ 	.byte	0x01, 0x41
	.zero		2


	//----- nvinfo : EIATTR_SPARSE_MMA_MASK
	.align		4
        /*0024*/ 	.byte	0x03, 0x50
        /*0026*/ 	.short	0x0000


	//----- nvinfo : EIATTR_TCGEN05_1CTA_USED
	.align		4
        /*0028*/ 	.byte	0x01, 0x51
	.zero		2


	//----- nvinfo : EIATTR_MAXREG_COUNT
	.align		4
        /*002c*/ 	.byte	0x03, 0x1b
        /*002e*/ 	.short	0x00ff


	//----- nvinfo : EIATTR_NUM_BARRIERS
	.align		4
        /*0030*/ 	.byte	0x02, 0x4c
        /*0032*/ 	.byte	0x07
	.zero		1


	//----- nvinfo : EIATTR_EXTERNS
	.align		4
        /*0034*/ 	.byte	0x04, 0x0f
        /*0036*/ 	.short	(.L_37 - .L_36)


	//   ....[0]....
	.align		4
.L_36:
        /*0038*/ 	.word	index@(__assertfail)


	//----- nvinfo : EIATTR_MERCURY_ISA_VERSION
	.align		4
.L_37:
        /*003c*/ 	.byte	0x03, 0x5f
        /*003e*/ 	.short	0x0101


	//----- nvinfo : EIATTR_INT_WARP_WIDE_INSTR_OFFSETS
	.align		4
        /*0040*/ 	.byte	0x04, 0x31
        /*0042*/ 	.short	(.L_39 - .L_38)


	//   ....[0]....
.L_38:
        /*0044*/ 	.word	0x00004250


	//   ....[1]....
        /*0048*/ 	.word	0x00004280


	//   ....[2]....
        /*004c*/ 	.word	0x000042a0


	//   ....[3]....
        /*0050*/ 	.word	0x00004e80


	//   ....[4]....
        /*0054*/ 	.word	0x00004f30


	//----- nvinfo : EIATTR_COOP_GROUP_MASK_REGIDS
	.align		4
.L_39:
        /*0058*/ 	.byte	0x04, 0x29
        /*005a*/ 	.short	(.L_41 - .L_40)


	//   ....[0]....
.L_40:
        /*005c*/ 	.word	0xffffffff


	//   ....[1]....
        /*0060*/ 	.word	0xffffffff


	//   ....[2]....
        /*0064*/ 	.word	0xffffffff


	//   ....[3]....
        /*0068*/ 	.word	0xffffffff


	//   ....[4]....
        /*006c*/ 	.word	0xffffffff


	//   ....[5]....
        /*0070*/ 	.word	0xffffffff


	//   ....[6]....
        /*0074*/ 	.word	0xffffffff


	//   ....[7]....
        /*0078*/ 	.word	0xffffffff


	//   ....[8]....
        /*007c*/ 	.word	0xffffffff


	//   ....[9]....
        /*0080*/ 	.word	0xffffffff


	//   ....[10]....
        /*0084*/ 	.word	0xffffffff


	//   ....[11]....
        /*0088*/ 	.word	0xffffffff


	//   ....[12]....
        /*008c*/ 	.word	0xffffffff


	//   ....[13]....
        /*0090*/ 	.word	0xffffffff


	//----- nvinfo : EIATTR_COOP_GROUP_INSTR_OFFSETS
	.align		4
.L_41:
        /*0094*/ 	.byte	0x04, 0x28
        /*0096*/ 	.short	(.L_43 - .L_42)


	//   ....[0]....
.L_42:
        /*0098*/ 	.word	0x00000080


	//   ....[1]....
        /*009c*/ 	.word	0x000004e0


	//   ....[2]....
        /*00a0*/ 	.word	0x000007c0


	//   ....[3]....
        /*00a4*/ 	.word	0x00000900


	//   ....[4]....
        /*00a8*/ 	.word	0x00000a00


	//   ....[5]....
        /*00ac*/ 	.word	0x00000b70


	//   ....[6]....
        /*00b0*/ 	.word	0x00000d10


	//   ....[7]....
        /*00b4*/ 	.word	0x00000ed0


	//   ....[8]....
        /*00b8*/ 	.word	0x00002090


	//   ....[9]....
        /*00bc*/ 	.word	0x00003440


	//   ....[10]....
        /*00c0*/ 	.word	0x00003650


	//   ....[11]....
        /*00c4*/ 	.word	0x00003680


	//   ....[12]....
        /*00c8*/ 	.word	0x00004130


	//   ....[13]....
        /*00cc*/ 	.word	0x00004360


	//----- nvinfo : EIATTR_VRC_CTA_INIT_COUNT
	.align		4
.L_43:
        /*00d0*/ 	.byte	0x02, 0x4a
        /*00d2*/ 	.byte	0x80
	.zero		1


	//----- nvinfo : EIATTR_SYSCALL_OFFSETS
	.align		4
        /*00d4*/ 	.byte	0x04, 0x46
        /*00d6*/ 	.short	(.L_45 - .L_44)


	//   ....[0]....
.L_44:
        /*00d8*/ 	.word	0x00005a90


	//   ....[1]....
        /*00dc*/ 	.word	0x00005bd0


	//   ....[2]....
        /*00e0*/ 	.word	0x00006350


	//----- nvinfo : EIATTR_MBARRIER_INSTR_OFFSETS
	.align		4
.L_45:
        /*00e4*/ 	.byte	0x04, 0x39
        /*00e6*/ 	.short	(.L_47 - .L_46)


	//   ....[0]....
.L_46:
        /*00e8*/ 	.word	0x00000600
        /*00ec*/ 	.word	0x000000ff
        /*00f0*/ 	.word	0x00000000
        /*00f4*/ 	.short	0x0100
        /*00f6*/ 	.byte	0x04
	.zero		1


	//   ....[1]....
        /*00f8*/ 	.word	0x00000610
        /*00fc*/ 	.word	0x000000ff
        /*0100*/ 	.word	0x00000068
        /*0104*/ 	.short	0x0100
        /*0106*/ 	.byte	0x04
	.zero		1


	//   ....[2]....
        /*0108*/ 	.word	0x00000620
        /*010c*/ 	.word	0x000000ff
        /*0110*/ 	.word	0x00000008
        /*0114*/ 	.short	0x0100
        /*0116*/ 	.byte	0x04
	.zero		1


	//   ....[3]....
        /*0118*/ 	.word	0x00000630
        /*011c*/ 	.word	0x000000ff
        /*0120*/ 	.word	0x00000070
        /*0124*/ 	.short	0x0100
        /*0126*/ 	.byte	0x04
	.zero		1


	//   ....[4]....
        /*0128*/ 	.word	0x00000640
        /*012c*/ 	.word	0x000000ff
        /*0130*/ 	.word	0x00000010
        /*0134*/ 	.short	0x0100
        /*0136*/ 	.byte	0x04
	.zero		1


	//   ....[5]....
        /*0138*/ 	.word	0x00000650
        /*013c*/ 	.word	0x000000ff
        /*0140*/ 	.word	0x00000078
        /*0144*/ 	.short	0x0100
        /*0146*/ 	.byte	0x04
	.zero		1


	//   ....[6]....
        /*0148*/ 	.word	0x00000660
        /*014c*/ 	.word	0x000000ff
        /*0150*/ 	.word	0x00000018
        /*0154*/ 	.short	0x0100
        /*0156*/ 	.byte	0x04
	.zero		1


	//   ....[7]....
        /*0158*/ 	.word	0x00000670
        /*015c*/ 	.word	0x000000ff
        /*0160*/ 	.word	0x00000080
        /*0164*/ 	.short	0x0100
        /*0166*/ 	.byte	0x04
	.zero		1


	//   ....[8]....
        /*0168*/ 	.word	0x00000680
        /*016c*/ 	.word	0x000000ff
        /*0170*/ 	.word	0x00000020
        /*0174*/ 	.short	0x0100
        /*0176*/ 	.byte	0x04
	.zero		1


	//   ....[9]....
        /*0178*/ 	.word	0x00000690
        /*017c*/ 	.word	0x000000ff
        /*0180*/ 	.word	0x00000088
        /*0184*/ 	.short	0x0100
        /*0186*/ 	.byte	0x04
	.zero		1


	//   ....[10]....
        /*0188*/ 	.word	0x000006a0
        /*018c*/ 	.word	0x000000ff
        /*0190*/ 	.word	0x00000028
        /*0194*/ 	.short	0x0100
        /*0196*/ 	.byte	0x04
	.zero		1


	//   ....[11]....
        /*0198*/ 	.word	0x000006b0
        /*019c*/ 	.word	0x000000ff
        /*01a0*/ 	.word	0x00000090
        /*01a4*/ 	.short	0x0100
        /*01a6*/ 	.byte	0x04
	.zero		1


	//   ....[12]....
        /*01a8*/ 	.word	0x000006c0
        /*01ac*/ 	.word	0x000000ff
        /*01b0*/ 	.word	0x00000030
        /*01b4*/ 	.short	0x0100
        /*01b6*/ 	.byte	0x04
	.zero		1


	//   ....[13]....
        /*01b8*/ 	.word	0x000006d0
        /*01bc*/ 	.word	0x000000ff
        /*01c0*/ 	.word	0x00000098
        /*01c4*/ 	.short	0x0100
        /*01c6*/ 	.byte	0x04
	.zero		1


	//   ....[14]....
        /*01c8*/ 	.word	0x000006e0
        /*01cc*/ 	.word	0x000000ff
        /*01d0*/ 	.word	0x00000038
        /*01d4*/ 	.short	0x0100
        /*01d6*/ 	.byte	0x04
	.zero		1


	//   ....[15]....
        /*01d8*/ 	.word	0x000006f0
        /*01dc*/ 	.word	0x000000ff
        /*01e0*/ 	.word	0x000000a0
        /*01e4*/ 	.short	0x0100
        /*01e6*/ 	.byte	0x04
	.zero		1


	//   ....[16]....
        /*01e8*/ 	.word	0x00000700
        /*01ec*/ 	.word	0x000000ff
        /*01f0*/ 	.word	0x00000040
        /*01f4*/ 	.short	0x0100
        /*01f6*/ 	.byte	0x04
	.zero		1


	//   ....[17]....
        /*01f8*/ 	.word	0x00000710
        /*01fc*/ 	.word	0x000000ff
        /*0200*/ 	.word	0x000000a8
        /*0204*/ 	.short	0x0100
        /*0206*/ 	.byte	0x04
	.zero		1


	//   ....[18]....
        /*0208*/ 	.word	0x00000720
        /*020c*/ 	.word	0x000000ff
        /*0210*/ 	.word	0x00000048
        /*0214*/ 	.short	0x0100
        /*0216*/ 	.byte	0x04
	.zero		1


	//   ....[19]....
        /*0218*/ 	.word	0x00000730
        /*021c*/ 	.word	0x000000ff
        /*0220*/ 	.word	0x000000b0
        /*0224*/ 	.short	0x0100
        /*0226*/ 	.byte	0x04
	.zero		1


	//   ....[20]....
        /*0228*/ 	.word	0x00000740
        /*022c*/ 	.word	0x000000ff
        /*0230*/ 	.word	0x00000050
        /*0234*/ 	.short	0x0100
        /*0236*/ 	.byte	0x04
	.zero		1


	//   ....[21]....
        /*0238*/ 	.word	0x00000750
        /*023c*/ 	.word	0x000000ff
        /*0240*/ 	.word	0x000000b8
        /*0244*/ 	.short	0x0100
        /*0246*/ 	.byte	0x04
	.zero		1


	//   ....[22]....
        /*0248*/ 	.word	0x00000760
        /*024c*/ 	.word	0x000000ff
        /*0250*/ 	.word	0x00000058
        /*0254*/ 	.short	0x0100
        /*0256*/ 	.byte	0x04
	.zero		1


	//   ....[23]....
        /*0258*/ 	.word	0x00000770
        /*025c*/ 	.word	0x000000ff
        /*0260*/ 	.word	0x000000c0
        /*0264*/ 	.short	0x0100
        /*0266*/ 	.byte	0x04
	.zero		1


	//   ....[24]....
        /*0268*/ 	.word	0x00000780
        /*026c*/ 	.word	0x000000ff
        /*0270*/ 	.word	0x00000060
        /*0274*/ 	.short	0x0100
        /*0276*/ 	.byte	0x04
	.zero		1


	//   ....[25]....
        /*0278*/ 	.word	0x00000790
        /*027c*/ 	.word	0x000000ff
        /*0280*/ 	.word	0x000000c8
        /*0284*/ 	.short	0x0100
        /*0286*/ 	.byte	0x04
	.zero		1


	//   ....[26]....
        /*0288*/ 	.word	0x000008d0
        /*028c*/ 	.word	0x000000ff
        /*0290*/ 	.word	0x000000d0
        /*0294*/ 	.short	0x0100
        /*0296*/ 	.byte	0x04
	.zero		1


	//   ....[27]....
        /*0298*/ 	.word	0x000008e0
        /*029c*/ 	.word	0x000000ff
        /*02a0*/ 	.word	0x000000d8
        /*02a4*/ 	.short	0x0100
        /*02a6*/ 	.byte	0x04
	.zero		1


	//   ....[28]....
        /*02a8*/ 	.word	0x000009d0
        /*02ac*/ 	.word	0x000000ff
        /*02b0*/ 	.word	0x000000e0
        /*02b4*/ 	.short	0x0100
        /*02b6*/ 	.byte	0x06
	.zero		1


	//   ....[29]....
        /*02b8*/ 	.word	0x000009e0
        /*02bc*/ 	.word	0x000000ff
        /*02c0*/ 	.word	0x000000e8
        /*02c4*/ 	.short	0x0100
        /*02c6*/ 	.byte	0x06
	.zero		1


	//   ....[30]....
        /*02c8*/ 	.word	0x00000b20
        /*02cc*/ 	.word	0x000000ff
        /*02d0*/ 	.word	0x000000f0
        /*02d4*/ 	.short	0x0100
        /*02d6*/ 	.byte	0x06
	.zero		1


	//   ....[31]....
        /*02d8*/ 	.word	0x00000b30
        /*02dc*/ 	.word	0x000000ff
        /*02e0*/ 	.word	0x00000100
        /*02e4*/ 	.short	0x0100
        /*02e6*/ 	.byte	0x06
	.zero		1


	//   ....[32]....
        /*02e8*/ 	.word	0x00000b40
        /*02ec*/ 	.word	0x000000ff
        /*02f0*/ 	.word	0x000000f8
        /*02f4*/ 	.short	0x0100
        /*02f6*/ 	.byte	0x06
	.zero		1


	//   ....[33]....
        /*02f8*/ 	.word	0x00000b50
        /*02fc*/ 	.word	0x000000ff
        /*0300*/ 	.word	0x00000108
        /*0304*/ 	.short	0x0100
        /*0306*/ 	.byte	0x06
	.zero		1


	//   ....[34]....
        /*0308*/ 	.word	0x00000c80
        /*030c*/ 	.word	0x000000ff
        /*0310*/ 	.word	0x00000110
        /*0314*/ 	.short	0x0100
        /*0316*/ 	.byte	0x04
	.zero		1


	//   ....[35]....
        /*0318*/ 	.word	0x00000c90
        /*031c*/ 	.word	0x000000ff
        /*0320*/ 	.word	0x00000130
        /*0324*/ 	.short	0x0100
        /*0326*/ 	.byte	0x04
	.zero		1


	//   ....[36]....
        /*0328*/ 	.word	0x00000ca0
        /*032c*/ 	.word	0x000000ff
        /*0330*/ 	.word	0x00000118
        /*0334*/ 	.short	0x0100
        /*0336*/ 	.byte	0x04
	.zero		1


	//   ....[37]....
        /*0338*/ 	.word	0x00000cb0
        /*033c*/ 	.word	0x000000ff
        /*0340*/ 	.word	0x00000138
        /*0344*/ 	.short	0x0100
        /*0346*/ 	.byte	0x04
	.zero		1


	//   ....[38]....
        /*0348*/ 	.word	0x00000cc0
        /*034c*/ 	.word	0x000000ff
        /*0350*/ 	.word	0x00000120
        /*0354*/ 	.short	0x0100
        /*0356*/ 	.byte	0x04
	.zero		1


	//   ....[39]....
        /*0358*/ 	.word	0x00000cd0
        /*035c*/ 	.word	0x000000ff
        /*0360*/ 	.word	0x00000140
        /*0364*/ 	.short	0x0100
        /*0366*/ 	.byte	0x04
	.zero		1


	//   ....[40]....
        /*0368*/ 	.word	0x00000ce0
        /*036c*/ 	.word	0x000000ff
        /*0370*/ 	.word	0x00000128
        /*0374*/ 	.short	0x0100
        /*0376*/ 	.byte	0x04
	.zero		1


	//   ....[41]....
        /*0378*/ 	.word	0x00000cf0
        /*037c*/ 	.word	0x000000ff
        /*0380*/ 	.word	0x00000148
        /*0384*/ 	.short	0x0100
        /*0386*/ 	.byte	0x04
	.zero		1


	//   ....[42]....
        /*0388*/ 	.word	0x00000de0
        /*038c*/ 	.word	0x000000ff
        /*0390*/ 	.word	0x00000150
        /*0394*/ 	.short	0x0100
        /*0396*/ 	.byte	0x04
	.zero		1


	//   ....[43]....
        /*0398*/ 	.word	0x00000df0
        /*039c*/ 	.word	0x000000ff
        /*03a0*/ 	.word	0x00000160
        /*03a4*/ 	.short	0x0100
        /*03a6*/ 	.byte	0x04
	.zero		1


	//   ....[44]....
        /*03a8*/ 	.word	0x00000e00
        /*03ac*/ 	.word	0x000000ff
        /*03b0*/ 	.word	0x00000158
        /*03b4*/ 	.short	0x0100
        /*03b6*/ 	.byte	0x04
	.zero		1


	//   ....[45]....
        /*03b8*/ 	.word	0x00000e10
        /*03bc*/ 	.word	0x000000ff
        /*03c0*/ 	.word	0x00000168
        /*03c4*/ 	.short	0x0100
        /*03c6*/ 	.byte	0x04
	.zero		1


	//   ....[46]....
        /*03c8*/ 	.word	0x00001910
        /*03cc*/ 	.word	0x00000000
        /*03d0*/ 	.word	0x00000160
        /*03d4*/ 	.short	0x010a
        /*03d6*/ 	.byte	0xff
	.zero		1


	//   ....[47]....
        /*03d8*/ 	.word	0x00001940
        /*03dc*/ 	.word	0x00000000
        /*03e0*/ 	.word	0x00000150
        /*03e4*/ 	.short	0x0101
        /*03e6*/ 	.byte	0xff
	.zero		1


	//   ....[48]....
        /*03e8*/ 	.word	0x00001a10
        /*03ec*/ 	.word	0x000000ff
        /*03f0*/ 	.word	0x00000068
        /*03f4*/ 	.short	0x010a
        /*03f6*/ 	.byte	0x04
	.zero		1


	//   ....[49]....
        /*03f8*/ 	.word	0x00001a90
        /*03fc*/ 	.word	0x000000ff
        /*0400*/ 	.word	0x00000068
        /*0404*/ 	.short	0x010a
        /*0406*/ 	.byte	0x21
	.zero		1


	//   ....[50]....
        /*0408*/ 	.word	0x00001c20
        /*040c*/ 	.word	0x000000ff
        /*0410*/ 	.word	0x00000068
        /*0414*/ 	.short	0x010a
        /*0416*/ 	.byte	0x08
	.zero		1


	//   ....[51]....
        /*0418*/ 	.word	0x00001d40
        /*041c*/ 	.word	0x000000ff
        /*0420*/ 	.word	0x000000e8
        /*0424*/ 	.short	0x0101
        /*0426*/ 	.byte	0x06
	.zero		1


	//   ....[52]....
        /*0428*/ 	.word	0x00001d60
        /*042c*/ 	.word	0x000000ff
        /*0430*/ 	.word	0x00000068
        /*0434*/ 	.short	0x010a
        /*0436*/ 	.byte	0x04
	.zero		1


	//   ....[53]....
        /*0438*/ 	.word	0x00001de0
        /*043c*/ 	.word	0x000000ff
        /*0440*/ 	.word	0x00000068
        /*0444*/ 	.short	0x010a
        /*0446*/ 	.byte	0x11
	.zero		1


	//   ....[54]....
        /*0448*/ 	.word	0x00001ff0
        /*044c*/ 	.word	0x000000ff
        /*0450*/ 	.word	0x00000068
        /*0454*/ 	.short	0x010a
        /*0456*/ 	.byte	0x07
	.zero		1


	//   ....[55]....
        /*0458*/ 	.word	0x000020c0
        /*045c*/ 	.word	0x00000003
        /*0460*/ 	.word	0x000000f0
        /*0464*/ 	.short	0x010a
        /*0466*/ 	.byte	0xff
	.zero		1


	//   ....[56]....
        /*0468*/ 	.word	0x00002210
        /*046c*/ 	.word	0x00000000
        /*0470*/ 	.word	0x00000000
        /*0474*/ 	.short	0x0101
        /*0476*/ 	.byte	0xff
	.zero		1


	//   ....[57]....
        /*0478*/ 	.word	0x000027b0
        /*047c*/ 	.word	0x000000ff
        /*0480*/ 	.word	0x00000000
        /*0484*/ 	.short	0x010a
        /*0486*/ 	.byte	0x04
	.zero		1


	//   ....[58]....
        /*0488*/ 	.word	0x00002840
        /*048c*/ 	.word	0x000000ff
        /*0490*/ 	.word	0x00000000
        /*0494*/ 	.short	0x010a
        /*0496*/ 	.byte	0x05
	.zero		1


	//   ....[59]....
        /*0498*/ 	.word	0x000028d0
        /*049c*/ 	.word	0x000000ff
        /*04a0*/ 	.word	0x00000000
        /*04a4*/ 	.short	0x010a
        /*04a6*/ 	.byte	0x05
	.zero		1


	//   ....[60]....
        /*04a8*/ 	.word	0x00002960
        /*04ac*/ 	.word	0x000000ff
        /*04b0*/ 	.word	0x00000000
        /*04b4*/ 	.short	0x010a
        /*04b6*/ 	.byte	0x05
	.zero		1


	//   ....[61]....
        /*04b8*/ 	.word	0x000029f0
        /*04bc*/ 	.word	0x000000ff
        /*04c0*/ 	.word	0x00000000
        /*04c4*/ 	.short	0x010a
        /*04c6*/ 	.byte	0x05
	.zero		1


	//   ....[62]....
        /*04c8*/ 	.word	0x00002a80
        /*04cc*/ 	.word	0x000000ff
        /*04d0*/ 	.word	0x00000000
        /*04d4*/ 	.short	0x010a
        /*04d6*/ 	.byte	0x05
	.zero		1


	//   ....[63]....
        /*04d8*/ 	.word	0x00002b10
        /*04dc*/ 	.word	0x000000ff
        /*04e0*/ 	.word	0x00000000
        /*04e4*/ 	.short	0x010a
        /*04e6*/ 	.byte	0x05
	.zero		1


	//   ....[64]....
        /*04e8*/ 	.word	0x00002ba0
        /*04ec*/ 	.word	0x000000ff
        /*04f0*/ 	.word	0x00000000
        /*04f4*/ 	.short	0x010a
        /*04f6*/ 	.byte	0x05
	.zero		1


	//   ....[65]....
        /*04f8*/ 	.word	0x00002c30
        /*04fc*/ 	.word	0x000000ff
        /*0500*/ 	.word	0x00000000
        /*0504*/ 	.short	0x010a
        /*0506*/ 	.byte	0x05
	.zero		1


	//   ....[66]....
        /*0508*/ 	.word	0x00002cc0
        /*050c*/ 	.word	0x000000ff
        /*0510*/ 	.word	0x00000000
        /*0514*/ 	.short	0x010a
        /*0516*/ 	.byte	0x05
	.zero		1


	//   ....[67]....
        /*0518*/ 	.word	0x00002d50
        /*051c*/ 	.word	0x000000ff
        /*0520*/ 	.word	0x00000000
        /*0524*/ 	.short	0x010a
        /*0526*/ 	.byte	0x05
	.zero		1


	//   ....[68]....
        /*0528*/ 	.word	0x00002de0
        /*052c*/ 	.word	0x000000ff
        /*0530*/ 	.word	0x00000000
        /*0534*/ 	.short	0x010a
        /*0536*/ 	.byte	0x05
	.zero		1


	//   ....[69]....
        /*0538*/ 	.word	0x00002e80
        /*053c*/ 	.word	0x00000000
        /*0540*/ 	.word	0x00000000
        /*0544*/ 	.short	0x010a
        /*0546*/ 	.byte	0xff
	.zero		1


	//   ....[70]....
        /*0548*/ 	.word	0x00002fa0
        /*054c*/ 	.word	0x00000002
        /*0550*/ 	.word	0x00000150
        /*0554*/ 	.short	0x010a
        /*0556*/ 	.byte	0xff
	.zero		1


	//   ....[71]....
        /*0558*/ 	.word	0x00003010
        /*055c*/ 	.word	0x00000002
        /*0560*/ 	.word	0x00000000
        /*0564*/ 	.short	0x0101
        /*0566*/ 	.byte	0xff
	.zero		1


	//   ....[72]....
        /*0568*/ 	.word	0x00003030
        /*056c*/ 	.word	0x000000ff
        /*0570*/ 	.word	0x00000100
        /*0574*/ 	.short	0x010a
        /*0576*/ 	.byte	0x04
	.zero		1


	//   ....[73]....
        /*0578*/ 	.word	0x00003150
        /*057c*/ 	.word	0x00000002
        /*0580*/ 	.word	0x000000f0
        /*0584*/ 	.short	0x010a
        /*0586*/ 	.byte	0xff
	.zero		1


	//   ....[74]....
        /*0588*/ 	.word	0x00003250
        /*058c*/ 	.word	0x00000002
        /*0590*/ 	.word	0x00000000
        /*0594*/ 	.short	0x0101
        /*0596*/ 	.byte	0xff
	.zero		1


	//   ....[75]....
        /*0598*/ 	.word	0x000032e0
        /*059c*/ 	.word	0x000000ff
        /*05a0*/ 	.word	0x00000100
        /*05a4*/ 	.short	0x0106
        /*05a6*/ 	.byte	0x04
	.zero		1


	//   ....[76]....
        /*05a8*/ 	.word	0x00003300
        /*05ac*/ 	.word	0x000000ff
        /*05b0*/ 	.word	0x00000100
        /*05b4*/ 	.short	0x010a
        /*05b6*/ 	.byte	0x04
	.zero		1


	//   ....[77]....
        /*05b8*/ 	.word	0x00003390
        /*05bc*/ 	.word	0x000000ff
        /*05c0*/ 	.word	0x00000100
        /*05c4*/ 	.short	0x0106
        /*05c6*/ 	.byte	0x07
	.zero		1


	//   ....[78]....
        /*05c8*/ 	.word	0x000033d0
        /*05cc*/ 	.word	0x00000000
        /*05d0*/ 	.word	0x00000100
        /*05d4*/ 	.short	0x010a
        /*05d6*/ 	.byte	0xff
	.zero		1


	//   ....[79]....
        /*05d8*/ 	.word	0x00003920
        /*05dc*/ 	.word	0x00000000
        /*05e0*/ 	.word	0x000000f0
        /*05e4*/ 	.short	0x010a
        /*05e6*/ 	.byte	0xff
	.zero		1


	//   ....[80]....
        /*05e8*/ 	.word	0x00003a20
        /*05ec*/ 	.word	0x00000003
        /*05f0*/ 	.word	0x00000000
        /*05f4*/ 	.short	0x0101
        /*05f6*/ 	.byte	0xff
	.zero		1


	//   ....[81]....
        /*05f8*/ 	.word	0x00003a30
        /*05fc*/ 	.word	0x000000ff
        /*0600*/ 	.word	0x00000000
        /*0604*/ 	.short	0x010a
        /*0606*/ 	.byte	0x04
	.zero		1


	//   ....[82]....
        /*0608*/ 	.word	0x00003ab0
        /*060c*/ 	.word	0x000000ff
        /*0610*/ 	.word	0x00000130
        /*0614*/ 	.short	0x010a
        /*0616*/ 	.byte	0x1f
	.zero		1


	//   ....[83]....
        /*0618*/ 	.word	0x00003b90
        /*061c*/ 	.word	0x000000ff
        /*0620*/ 	.word	0x00000000
        /*0624*/ 	.short	0x010a
        /*0626*/ 	.byte	0x05
	.zero		1


	//   ....[84]....
        /*0628*/ 	.word	0x00003cd0
        /*062c*/ 	.word	0x000000ff
        /*0630*/ 	.word	0x00000000
        /*0634*/ 	.short	0x010a
        /*0636*/ 	.byte	0x04
	.zero		1


	//   ....[85]....
        /*0638*/ 	.word	0x00003f60
        /*063c*/ 	.word	0x000000ff
        /*0640*/ 	.word	0x00000000
        /*0644*/ 	.short	0x010a
        /*0646*/ 	.byte	0x04
	.zero		1


	//   ....[86]....
        /*0648*/ 	.word	0x00003ff0
        /*064c*/ 	.word	0x000000ff
        /*0650*/ 	.word	0x00000000
        /*0654*/ 	.short	0x010a
        /*0656*/ 	.byte	0x05
	.zero		1


	//   ....[87]....
        /*0658*/ 	.word	0x00004080
        /*065c*/ 	.word	0x000000ff
        /*0660*/ 	.word	0x00000000
        /*0664*/ 	.short	0x010a
        /*0666*/ 	.byte	0x05
	.zero		1


	//   ....[88]....
        /*0668*/ 	.word	0x00004110
        /*066c*/ 	.word	0x000000ff
        /*0670*/ 	.word	0x00000000
        /*0674*/ 	.short	0x010a
        /*0676*/ 	.byte	0x04
	.zero		1


	//   ....[89]....
        /*0678*/ 	.word	0x00004600
        /*067c*/ 	.word	0x00000003
        /*0680*/ 	.word	0x000000f0
        /*0684*/ 	.short	0x010a
        /*0686*/ 	.byte	0xff
	.zero		1


	//   ....[90]....
        /*0688*/ 	.word	0x00004770
        /*068c*/ 	.word	0x00000000
        /*0690*/ 	.word	0x00000000
        /*0694*/ 	.short	0x0101
        /*0696*/ 	.byte	0xff
	.zero		1


	//   ....[91]....
        /*0698*/ 	.word	0x00004c30
        /*069c*/ 	.word	0x000000ff
        /*06a0*/ 	.word	0x000000e8
        /*06a4*/ 	.short	0x010a
        /*06a6*/ 	.byte	0x11
	.zero		1


	//   ....[92]....
        /*06a8*/ 	.word	0x00004dc0
        /*06ac*/ 	.word	0x000000ff
        /*06b0*/ 	.word	0x000000d8
        /*06b4*/ 	.short	0x010a
        /*06b6*/ 	.byte	0x11
	.zero		1


	//   ....[93]....
        /*06b8*/ 	.word	0x00004fd0
        /*06bc*/ 	.word	0x000000ff
        /*06c0*/ 	.word	0x000000d0
        /*06c4*/ 	.short	0x010b
        /*06c6*/ 	.byte	0x11
	.zero		1


	//   ....[94]....
        /*06c8*/ 	.word	0x00004fe0
        /*06cc*/ 	.word	0x000000ff
        /*06d0*/ 	.word	0x00000000
        /*06d4*/ 	.short	0x0101
        /*06d6*/ 	.byte	0x30
	.zero		1


	//   ....[95]....
        /*06d8*/ 	.word	0x00005020
        /*06dc*/ 	.word	0x00000000
        /*06e0*/ 	.word	0x000000d8
        /*06e4*/ 	.short	0x010a
        /*06e6*/ 	.byte	0xff
	.zero		1


	//   ....[96]....
        /*06e8*/ 	.word	0x00005350
        /*06ec*/ 	.word	0x00000003
        /*06f0*/ 	.word	0x000000f0
        /*06f4*/ 	.short	0x010a
        /*06f6*/ 	.byte	0xff
	.zero		1


	//   ....[97]....
        /*06f8*/ 	.word	0x000054d0
        /*06fc*/ 	.word	0x00000000
        /*0700*/ 	.word	0x00000000
        /*0704*/ 	.short	0x0101
        /*0706*/ 	.byte	0xff
	.zero		1


	//   ....[98]....
        /*0708*/ 	.word	0x00005f30
        /*070c*/ 	.word	0x000000ff
        /*0710*/ 	.word	0x000000d0
        /*0714*/ 	.short	0x010a
        /*0716*/ 	.byte	0x2c
	.zero		1


	//   ....[99]....
        /*0718*/ 	.word	0x00005f40
        /*071c*/ 	.word	0x00000010
        /*0720*/ 	.word	0x00000110
        /*0724*/ 	.short	0x010a
        /*0726*/ 	.byte	0xff
	.zero		1


	//   ....[100]....
        /*0728*/ 	.word	0x000060f0
        /*072c*/ 	.word	0x000000ff
        /*0730*/ 	.word	0x000000d0
        /*0734*/ 	.short	0x010a
        /*0736*/ 	.byte	0x2c
	.zero		1


	//   ....[101]....
        /*0738*/ 	.word	0x000061d0
        /*073c*/ 	.word	0x000000ff
        /*0740*/ 	.word	0x00000000
        /*0744*/ 	.short	0x0101
        /*0746*/ 	.byte	0x04
	.zero		1


	//   ....[102]....
        /*0748*/ 	.word	0x00006230
        /*074c*/ 	.word	0x00000010
        /*0750*/ 	.word	0x00000110
        /*0754*/ 	.short	0x010a
        /*0756*/ 	.byte	0xff
	.zero		1


	//   ....[103]....
        /*0758*/ 	.word	0x000064f0
        /*075c*/ 	.word	0x000000ff
        /*0760*/ 	.word	0x00000000
        /*0764*/ 	.short	0x0101
        /*0766*/ 	.byte	0x04
	.zero		1


	//   ....[104]....
        /*0768*/ 	.word	0x00006ef0
        /*076c*/ 	.word	0x00000000
        /*0770*/ 	.word	0x00000160
        /*0774*/ 	.short	0x010a
        /*0776*/ 	.byte	0xff
	.zero		1


	//   ....[105]....
        /*0778*/ 	.word	0x00006f50
        /*077c*/ 	.word	0x00000000
        /*0780*/ 	.word	0x00000068
        /*0784*/ 	.short	0x010a
        /*0786*/ 	.byte	0xff
	.zero		1


	//   ....[106]....
        /*0788*/ 	.word	0x00006fb0
        /*078c*/ 	.word	0x00000000
        /*0790*/ 	.word	0x00000068
        /*0794*/ 	.short	0x010a
        /*0796*/ 	.byte	0xff
	.zero		1


	//   ....[107]....
        /*0798*/ 	.word	0x00007000
        /*079c*/ 	.word	0x00000003
        /*07a0*/ 	.word	0x000000f0
        /*07a4*/ 	.short	0x010a
        /*07a6*/ 	.byte	0xff
	.zero		1


	//   ....[108]....
        /*07a8*/ 	.word	0x00007060
        /*07ac*/ 	.word	0x00000000
        /*07b0*/ 	.word	0x00000000
        /*07b4*/ 	.short	0x010a
        /*07b6*/ 	.byte	0xff
	.zero		1


	//   ....[109]....
        /*07b8*/ 	.word	0x000070c0
        /*07bc*/ 	.word	0x00000000
        /*07c0*/ 	.word	0x00000000
        /*07c4*/ 	.short	0x010a
        /*07c6*/ 	.byte	0xff
	.zero		1


	//   ....[110]....
        /*07c8*/ 	.word	0x00007120
        /*07cc*/ 	.word	0x00000000
        /*07d0*/ 	.word	0x00000000
        /*07d4*/ 	.short	0x010a
        /*07d6*/ 	.byte	0xff
	.zero		1


	//   ....[111]....
        /*07d8*/ 	.word	0x00007180
        /*07dc*/ 	.word	0x00000000
        /*07e0*/ 	.word	0x00000000
        /*07e4*/ 	.short	0x010a
        /*07e6*/ 	.byte	0xff
	.zero		1


	//   ....[112]....
        /*07e8*/ 	.word	0x000071e0
        /*07ec*/ 	.word	0x00000000
        /*07f0*/ 	.word	0x00000000
        /*07f4*/ 	.short	0x010a
        /*07f6*/ 	.byte	0xff
	.zero		1


	//   ....[113]....
        /*07f8*/ 	.word	0x00007240
        /*07fc*/ 	.word	0x00000000
        /*0800*/ 	.word	0x00000000
        /*0804*/ 	.short	0x010a
        /*0806*/ 	.byte	0xff
	.zero		1


	//   ....[114]....
        /*0808*/ 	.word	0x000072a0
        /*080c*/ 	.word	0x00000000
        /*0810*/ 	.word	0x00000000
        /*0814*/ 	.short	0x010a
        /*0816*/ 	.byte	0xff
	.zero		1


	//   ....[115]....
        /*0818*/ 	.word	0x00007300
        /*081c*/ 	.word	0x00000000
        /*0820*/ 	.word	0x00000000
        /*0824*/ 	.short	0x010a
        /*0826*/ 	.byte	0xff
	.zero		1


	//   ....[116]....
        /*0828*/ 	.word	0x00007360
        /*082c*/ 	.word	0x00000000
        /*0830*/ 	.word	0x00000000
        /*0834*/ 	.short	0x010a
        /*0836*/ 	.byte	0xff
	.zero		1


	//   ....[117]....
        /*0838*/ 	.word	0x000073c0
        /*083c*/ 	.word	0x00000000
        /*0840*/ 	.word	0x00000000
        /*0844*/ 	.short	0x010a
        /*0846*/ 	.byte	0xff
	.zero		1


	//   ....[118]....
        /*0848*/ 	.word	0x00007420
        /*084c*/ 	.word	0x00000000
        /*0850*/ 	.word	0x00000000
        /*0854*/ 	.short	0x010a
        /*0856*/ 	.byte	0xff
	.zero		1


	//   ....[119]....
        /*0858*/ 	.word	0x00007480
        /*085c*/ 	.word	0x00000000
        /*0860*/ 	.word	0x00000000
        /*0864*/ 	.short	0x010a
        /*0866*/ 	.byte	0xff
	.zero		1


	//   ....[120]....
        /*0868*/ 	.word	0x000074d0
        /*086c*/ 	.word	0x00000002
        /*0870*/ 	.word	0x00000150
        /*0874*/ 	.short	0x010a
        /*0876*/ 	.byte	0xff
	.zero		1


	//   ....[121]....
        /*0878*/ 	.word	0x00007530
        /*087c*/ 	.word	0x00000002
        /*0880*/ 	.word	0x00000100
        /*0884*/ 	.short	0x010a
        /*0886*/ 	.byte	0xff
	.zero		1


	//   ....[122]....
        /*0888*/ 	.word	0x00007580
        /*088c*/ 	.word	0x00000002
        /*0890*/ 	.word	0x000000f0
        /*0894*/ 	.short	0x010a
        /*0896*/ 	.byte	0xff
	.zero		1


	//   ....[123]....
        /*0898*/ 	.word	0x000075e0
        /*089c*/ 	.word	0x00000000
        /*08a0*/ 	.word	0x00000100
        /*08a4*/ 	.short	0x010a
        /*08a6*/ 	.byte	0xff
	.zero		1


	//   ....[124]....
        /*08a8*/ 	.word	0x00007630
        /*08ac*/ 	.word	0x00000000
        /*08b0*/ 	.word	0x000000f0
        /*08b4*/ 	.short	0x010a
        /*08b6*/ 	.byte	0xff
	.zero		1


	//   ....[125]....
        /*08b8*/ 	.word	0x00007690
        /*08bc*/ 	.word	0x00000002
        /*08c0*/ 	.word	0x00000130
        /*08c4*/ 	.short	0x010a
        /*08c6*/ 	.byte	0xff
	.zero		1


	//   ....[126]....
        /*08c8*/ 	.word	0x000076f0
        /*08cc*/ 	.word	0x00000000
        /*08d0*/ 	.word	0x00000000
        /*08d4*/ 	.short	0x010a
        /*08d6*/ 	.byte	0xff
	.zero		1


	//   ....[127]....
        /*08d8*/ 	.word	0x00007750
        /*08dc*/ 	.word	0x00000000
        /*08e0*/ 	.word	0x00000000
        /*08e4*/ 	.short	0x010a
        /*08e6*/ 	.byte	0xff
	.zero		1


	//   ....[128]....
        /*08e8*/ 	.word	0x000077b0
        /*08ec*/ 	.word	0x00000000
        /*08f0*/ 	.word	0x00000000
        /*08f4*/ 	.short	0x010a
        /*08f6*/ 	.byte	0xff
	.zero		1


	//   ....[129]....
        /*08f8*/ 	.word	0x00007810
        /*08fc*/ 	.word	0x00000000
        /*0900*/ 	.word	0x00000000
        /*0904*/ 	.short	0x010a
        /*0906*/ 	.byte	0xff
	.zero		1


	//   ....[130]....
        /*0908*/ 	.word	0x00007870
        /*090c*/ 	.word	0x00000000
        /*0910*/ 	.word	0x00000000
        /*0914*/ 	.short	0x010a
        /*0916*/ 	.byte	0xff
	.zero		1


	//   ....[131]....
        /*0918*/ 	.word	0x000078c0
        /*091c*/ 	.word	0x00000003
        /*0920*/ 	.word	0x000000f0
        /*0924*/ 	.short	0x010a
        /*0926*/ 	.byte	0xff
	.zero		1


	//   ....[132]....
        /*0928*/ 	.word	0x00007920
        /*092c*/ 	.word	0x00000000
        /*0930*/ 	.word	0x000000e8
        /*0934*/ 	.short	0x010a
        /*0936*/ 	.byte	0xff
	.zero		1


	//   ....[133]....
        /*0938*/ 	.word	0x00007980
        /*093c*/ 	.word	0x00000000
        /*0940*/ 	.word	0x000000d8
        /*0944*/ 	.short	0x010a
        /*0946*/ 	.byte	0xff
	.zero		1


	//   ....[134]....
        /*0948*/ 	.word	0x000079d0
        /*094c*/ 	.word	0x00000003
        /*0950*/ 	.word	0x000000f0
        /*0954*/ 	.short	0x010a
        /*0956*/ 	.byte	0xff
	.zero		1


	//   ....[135]....
        /*0958*/ 	.word	0x00007a30
        /*095c*/ 	.word	0x00000000
        /*0960*/ 	.word	0x000000d0
        /*0964*/ 	.short	0x010a
        /*0966*/ 	.byte	0xff
	.zero		1


	//   ....[136]....
        /*0968*/ 	.word	0x00007a80
        /*096c*/ 	.word	0x00000010
        /*0970*/ 	.word	0x00000110
        /*0974*/ 	.short	0x010a
        /*0976*/ 	.byte	0xff
	.zero		1


	//----- nvinfo : EIATTR_NUM_MBARRIERS
	.align		4
.L_47:
        /*0978*/ 	.byte	0x03, 0x38
        /*097a*/ 	.short	0x002e


	//----- nvinfo : EIATTR_EXIT_INSTR_OFFSETS
	.align		4
        /*097c*/ 	.byte	0x04, 0x1c
        /*097e*/ 	.short	(.L_49 - .L_48)


	//   ....[0]....
.L_48:
        /*0980*/ 	.word	0x00002eb0


	//   ....[1]....
        /*0984*/ 	.word	0x000033a0


	//   ....[2]....
        /*0988*/ 	.word	0x00003400


	//   ....[3]....
        /*098c*/ 	.word	0x00004370


	//   ....[4]....
        /*0990*/ 	.word	0x00005050


	//   ....[5]....
        /*0994*/ 	.word	0x00005090


	//   ....[6]....
        /*0998*/ 	.word	0x00006ee0


	//----- nvinfo : EIATTR_MAX_THREADS
	.align		4
.L_49:
        /*099c*/ 	.byte	0x04, 0x05
        /*099e*/ 	.short	(.L_51 - .L_50)
.L_50:
        /*09a0*/ 	.word	0x00000100
        /*09a4*/ 	.word	0x00000001
        /*09a8*/ 	.word	0x00000001


	//----- nvinfo : EIATTR_CRS_STACK_SIZE
	.align		4
.L_51:
        /*09ac*/ 	.byte	0x04, 0x1e
        /*09ae*/ 	.short	(.L_53 - .L_52)
.L_52:
        /*09b0*/ 	.word	0x00000000


	//----- nvinfo : EIATTR_CBANK_PARAM_SIZE
	.align		4
.L_53:
        /*09b4*/ 	.byte	0x03, 0x19
        /*09b6*/ 	.short	0x0800


	//----- nvinfo : EIATTR_PARAM_CBANK
	.align		4
        /*09b8*/ 	.byte	0x04, 0x0a
        /*09ba*/ 	.short	(.L_55 - .L_54)
	.align		4
.L_54:
        /*09bc*/ 	.word	index@(.nv.constant0._ZN7cutlass13device_kernelINS_4gemm6kernel13GemmUniversalIN4cute5tupleIJiiiiEEENS1_10collective13CollectiveMmaINS1_35MainloopSm100TmaUmmaWarpSpecializedILi13ELi2ELi4ENS5_IJNS4_1CILi2EEENSA_ILi1EEESC_EEEEENS5_IJNSA_ILi64EEESF_NSA_ILi128EEEEEEaNS5_IJlSC_lEEEaSI_NS4_8TiledMMAINS4_8MMA_AtomIJNS4_15SM100_MMA_S8_SSIaaiLi64ELi64ELNS4_4UMMA5MajorE0ELSN_0ELNSM_8SaturateE0EEEEEENS4_6LayoutINS5_IJSC_SC_SC_EEENS5_IJNSA_ILi0EEEST_ST_EEEEENS5_IJNS4_10UnderscoreESW_SW_EEEEENS4_13SM90_TMA_LOADENS4_14ComposedLayoutINS4_7SwizzleILi3ELi4ELi3EEENS4_18smem_ptr_flag_bitsILi8EEENSR_INS5_IJNSA_ILi8EEESG_EEENS5_IJSG_SC_EEEEEEEvNS4_8identityENS4_23SM90_TMA_LOAD_MULTICASTES19_vS1A_EENS_8epilogue10collective18CollectiveEpilogueINS1D_23Sm100TmaWarpSpecializedILi1ELi1ELi32ELb0ELb0EEEJSH_NS5_IJNSR_ISF_SC_EES1I_EEEaSI_aSI_NS1D_6fusion15FusionCallbacksIS1H_NS1K_17LinearCombinationIaiaiLNS_15FloatRoundStyleE2EEESH_S1J_JEEENS4_5SM1004TMEM4LOAD26SM100_TMEM_LOAD_16dp32b32xESZ_NS10_INS11_ILi2ELi4ELi3EEES14_NSR_INS5_IJS15_SF_EEENS5_IJSF_SC_EEEEEEENS4_39AutoVectorizingCopyWithAssumedAlignmentILi128EEENS4_14SM90_TMA_STOREES1Y_S20_S20_EEEvvEEEEvNT_6ParamsE)
        /*09c0*/ 	.short	0x0380
        /*09c2*/ 	.short	0x0800


	//----- nvinfo : EIATTR_SW_WAR
	.align		4
.L_55:
        /*09c4*/ 	.byte	0x04, 0x36
        /*09c6*/ 	.short	(.L_57 - .L_56)
.L_56:
        /*09c8*/ 	.word	0x00000008
.L_57:


//--------------------- .nv.callgraph             --------------------------
	.section	.nv.callgraph,"",@"SHT_CUDA_CALLGRAPH"
	.align	4
	.sectionentsize	8
	.align		4
        /*0000*/ 	.word	0x00000000
	.align		4
        /*0004*/ 	.word	0xffffffff
	.align		4
        /*0008*/ 	.word	index@(_ZN7cutlass13device_kernelINS_4gemm6kernel13GemmUniversalIN4cute5tupleIJiiiiEEENS1_10collective13CollectiveMmaINS1_35MainloopSm100TmaUmmaWarpSpecializedILi13ELi2ELi4ENS5_IJNS4_1CILi2EEENSA_ILi1EEESC_EEEEENS5_IJNSA_ILi64EEESF_NSA_ILi128EEEEEEaNS5_IJlSC_lEEEaSI_NS4_8TiledMMAINS4_8MMA_AtomIJNS4_15SM100_MMA_S8_SSIaaiLi64ELi64ELNS4_4UMMA5MajorE0ELSN_0ELNSM_8SaturateE0EEEEEENS4_6LayoutINS5_IJSC_SC_SC_EEENS5_IJNSA_ILi0EEEST_ST_EEEEENS5_IJNS4_10UnderscoreESW_SW_EEEEENS4_13SM90_TMA_LOADENS4_14ComposedLayoutINS4_7SwizzleILi3ELi4ELi3EEENS4_18smem_ptr_flag_bitsILi8EEENSR_INS5_IJNSA_ILi8EEESG_EEENS5_IJSG_SC_EEEEEEEvNS4_8identityENS4_23SM90_TMA_LOAD_MULTICASTES19_vS1A_EENS_8epilogue10collective18CollectiveEpilogueINS1D_23Sm100TmaWarpSpecializedILi1ELi1ELi32ELb0ELb0EEEJSH_NS5_IJNSR_ISF_SC_EES1I_EEEaSI_aSI_NS1D_6fusion15FusionCallbacksIS1H_NS1K_17LinearCombinationIaiaiLNS_15FloatRoundStyleE2EEESH_S1J_JEEENS4_5SM1004TMEM4LOAD26SM100_TMEM_LOAD_16dp32b32xESZ_NS10_INS11_ILi2ELi4ELi3EEES14_NSR_INS5_IJS15_SF_EEENS5_IJSF_SC_EEEEEEENS4_39AutoVectorizingCopyWithAssumedAlignmentILi128EEENS4_14SM90_TMA_STOREES1Y_S20_S20_EEEvvEEEEvNT_6ParamsE)
	.align		4
        /*000c*/ 	.word	index@(__assertfail)
	.align		4
        /*0010*/ 	.word	0x00000000
	.align		4
        /*0014*/ 	.word	0xfffffffe
	.align		4
        /*0018*/ 	.word	0x00000000
	.align		4
        /*001c*/ 	.word	0xfffffffd
	.align		4
        /*0020*/ 	.word	0x00000000
	.align		4
        /*0024*/ 	.word	0xfffffffc


//--------------------- .nv.constant4             --------------------------
	.section	.nv.constant4,"a",@progbits
	.align	8
	.align		8
.nv.constant4:
        /*0000*/ 	.dword	__assertfail
	.align		8
        /*0008*/ 	.dword	__unnamed_1
	.align		8
        /*0010*/ 	.dword	__unnamed_2
	.align		8
        /*0018*/ 	.dword	_ZN40_INTERNAL_efe1f34e_4_k_cu_ffdcc23f_273894cuda3std3__45__cpo5beginE
	.align		8
        /*0020*/ 	.dword	_ZN40_INTERNAL_efe1f34e_4_k_cu_ffdcc23f_273894cuda3std3__45__cpo3endE
	.align		8
        /*0028*/ 	.dword	_ZN40_INTERNAL_efe1f34e_4_k_cu_ffdcc23f_273894cuda3std3__45__cpo6cbeginE
	.align		8
        /*0030*/ 	.dword	_ZN40_INTERNAL_efe1f34e_4_k_cu_ffdcc23f_273894cuda3std3__45__cpo4cendE
	.align		8
        /*0038*/ 	.dword	_ZN40_INTERNAL_efe1f34e_4_k_cu_ffdcc23f_273894cuda3std3__442_GLOBAL__N__efe1f34e_4_k_cu_ffdcc23f_273896ignoreE
	.align		8
        /*0040*/ 	.dword	_ZN40_INTERNAL_efe1f34e_4_k_cu_ffdcc23f_273894cuda3std3__419piecewise_constructE
	.align		8
        /*0048*/ 	.dword	_ZN40_INTERNAL_efe1f34e_4_k_cu_ffdcc23f_273894cuda3std3__48in_placeE
	.align		8
        /*0050*/ 	.dword	_ZN40_INTERNAL_efe1f34e_4_k_cu_ffdcc23f_273894cuda3std6ranges3__45__cpo4swapE
	.align		8
        /*0058*/ 	.dword	_ZN40_INTERNAL_efe1f34e_4_k_cu_ffdcc23f_273894cuda3std6ranges3__45__cpo9iter_moveE
	.align		8
        /*0060*/ 	.dword	_ZN40_INTERNAL_efe1f34e_4_k_cu_ffdcc23f_273894cute7productE
	.align		8
        /*0068*/ 	.dword	_ZN40_INTERNAL_efe1f34e_4_k_cu_ffdcc23f_273894cute1_E
	.align		8
        /*0070*/ 	.dword	$str$25
	.align		8
        /*0078*/ 	.dword	$str$26
	.align		8
        /*0080*/ 	.dword	$str$27
	.align		8
        /*0088*/ 	.dword	$str$28


//--------------------- .text._ZN7cutlass13device_kernelINS_4gemm6kernel13GemmUniversalIN4cute5tupleIJiiiiEEENS1_10collective13CollectiveMmaINS1_35MainloopSm100TmaUmmaWarpSpecializedILi13ELi2ELi4ENS5_IJNS4_1CILi2EEENSA_ILi1EEESC_EEEEENS5_IJNSA_ILi64EEESF_NSA_ILi128EEEEEEaNS5_IJlSC_lEEEaSI_NS4_8TiledMMAINS4_8MMA_AtomIJNS4_15SM100_MMA_S8_SSIaaiLi64ELi64ELNS4_4UMMA5MajorE0ELSN_0ELNSM_8SaturateE0EEEEEENS4_6LayoutINS5_IJSC_SC_SC_EEENS5_IJNSA_ILi0EEEST_ST_EEEEENS5_IJNS4_10UnderscoreESW_SW_EEEEENS4_13SM90_TMA_LOADENS4_14ComposedLayoutINS4_7SwizzleILi3ELi4ELi3EEENS4_18smem_ptr_flag_bitsILi8EEENSR_INS5_IJNSA_ILi8EEESG_EEENS5_IJSG_SC_EEEEEEEvNS4_8identityENS4_23SM90_TMA_LOAD_MULTICASTES19_vS1A_EENS_8epilogue10collective18CollectiveEpilogueINS1D_23Sm100TmaWarpSpecializedILi1ELi1ELi32ELb0ELb0EEEJSH_NS5_IJNSR_ISF_SC_EES1I_EEEaSI_aSI_NS1D_6fusion15FusionCallbacksIS1H_NS1K_17LinearCombinationIaiaiLNS_15FloatRoundStyleE2EEESH_S1J_JEEENS4_5SM1004TMEM4LOAD26SM100_TMEM_LOAD_16dp32b32xESZ_NS10_INS11_ILi2ELi4ELi3EEES14_NSR_INS5_IJS15_SF_EEENS5_IJSF_SC_EEEEEEENS4_39AutoVectorizingCopyWithAssumedAlignmentILi128EEENS4_14SM90_TMA_STOREES1Y_S20_S20_EEEvvEEEEvNT_6ParamsE --------------------------
	.section	.text._ZN7cutlass13device_kernelINS_4gemm6kernel13GemmUniversalIN4cute5tupleIJiiiiEEENS1_10collective13CollectiveMmaINS1_35MainloopSm100TmaUmmaWarpSpecializedILi13ELi2ELi4ENS5_IJNS4_1CILi2EEENSA_ILi1EEESC_EEEEENS5_IJNSA_ILi64EEESF_NSA_ILi128EEEEEEaNS5_IJlSC_lEEEaSI_NS4_8TiledMMAINS4_8MMA_AtomIJNS4_15SM100_MMA_S8_SSIaaiLi64ELi64ELNS4_4UMMA5MajorE0ELSN_0ELNSM_8SaturateE0EEEEEENS4_6LayoutINS5_IJSC_SC_SC_EEENS5_IJNSA_ILi0EEEST_ST_EEEEENS5_IJNS4_10UnderscoreESW_SW_EEEEENS4_13SM90_TMA_LOADENS4_14ComposedLayoutINS4_7SwizzleILi3ELi4ELi3EEENS4_18smem_ptr_flag_bitsILi8EEENSR_INS5_IJNSA_ILi8EEESG_EEENS5_IJSG_SC_EEEEEEEvNS4_8identityENS4_23SM90_TMA_LOAD_MULTICASTES19_vS1A_EENS_8epilogue10collective18CollectiveEpilogueINS1D_23Sm100TmaWarpSpecializedILi1ELi1ELi32ELb0ELb0EEEJSH_NS5_IJNSR_ISF_SC_EES1I_EEEaSI_aSI_NS1D_6fusion15FusionCallbacksIS1H_NS1K_17LinearCombinationIaiaiLNS_15FloatRoundStyleE2EEESH_S1J_JEEENS4_5SM1004TMEM4LOAD26SM100_TMEM_LOAD_16dp32b32xESZ_NS10_INS11_ILi2ELi4ELi3EEES14_NSR_INS5_IJS15_SF_EEENS5_IJSF_SC_EEEEEEENS4_39AutoVectorizingCopyWithAssumedAlignmentILi128EEENS4_14SM90_TMA_STOREES1Y_S20_S20_EEEvvEEEEvNT_6ParamsE,"ax",@progbits
	.align	128
.text._ZN7cutlass13device_kernelINS_4gemm6kernel13GemmUniversalIN4cute5tupleIJiiiiEEENS1_10collective13CollectiveMmaINS1_35MainloopSm100TmaUmmaWarpSpecializedILi13ELi2ELi4ENS5_IJNS4_1CILi2EEENSA_ILi1EEESC_EEEEENS5_IJNSA_ILi64EEESF_NSA_ILi128EEEEEEaNS5_IJlSC_lEEEaSI_NS4_8TiledMMAINS4_8MMA_AtomIJNS4_15SM100_MMA_S8_SSIaaiLi64ELi64ELNS4_4UMMA5MajorE0ELSN_0ELNSM_8SaturateE0EEEEEENS4_6LayoutINS5_IJSC_SC_SC_EEENS5_IJNSA_ILi0EEEST_ST_EEEEENS5_IJNS4_10UnderscoreESW_SW_EEEEENS4_13SM90_TMA_LOADENS4_14ComposedLayoutINS4_7SwizzleILi3ELi4ELi3EEENS4_18smem_ptr_flag_bitsILi8EEENSR_INS5_IJNSA_ILi8EEESG_EEENS5_IJSG_SC_EEEEEEEvNS4_8identityENS4_23SM90_TMA_LOAD_MULTICASTES19_vS1A_EENS_8epilogue10collective18CollectiveEpilogueINS1D_23Sm100TmaWarpSpecializedILi1ELi1ELi32ELb0ELb0EEEJSH_NS5_IJNSR_ISF_SC_EES1I_EEEaSI_aSI_NS1D_6fusion15FusionCallbacksIS1H_NS1K_17LinearCombinationIaiaiLNS_15FloatRoundStyleE2EEESH_S1J_JEEENS4_5SM1004TMEM4LOAD26SM100_TMEM_LOAD_16dp32b32xESZ_NS10_INS11_ILi2ELi4ELi3EEES14_NSR_INS5_IJS15_SF_EEENS5_IJSF_SC_EEEEEEENS4_39AutoVectorizingCopyWithAssumedAlignmentILi128EEENS4_14SM90_TMA_STOREES1Y_S20_S20_EEEvvEEEEvNT_6ParamsE:
        .type           _ZN7cutlass13device_kernelINS_4gemm6kernel13GemmUniversalIN4cute5tupleIJiiiiEEENS1_10collective13CollectiveMmaINS1_35MainloopSm100TmaUmmaWarpSpecializedILi13ELi2ELi4ENS5_IJNS4_1CILi2EEENSA_ILi1EEESC_EEEEENS5_IJNSA_ILi64EEESF_NSA_ILi128EEEEEEaNS5_IJlSC_lEEEaSI_NS4_8TiledMMAINS4_8MMA_AtomIJNS4_15SM100_MMA_S8_SSIaaiLi64ELi64ELNS4_4UMMA5MajorE0ELSN_0ELNSM_8SaturateE0EEEEEENS4_6LayoutINS5_IJSC_SC_SC_EEENS5_IJNSA_ILi0EEEST_ST_EEEEENS5_IJNS4_10UnderscoreESW_SW_EEEEENS4_13SM90_TMA_LOADENS4_14ComposedLayoutINS4_7SwizzleILi3ELi4ELi3EEENS4_18smem_ptr_flag_bitsILi8EEENSR_INS5_IJNSA_ILi8EEESG_EEENS5_IJSG_SC_EEEEEEEvNS4_8identityENS4_23SM90_TMA_LOAD_MULTICASTES19_vS1A_EENS_8epilogue10collective18CollectiveEpilogueINS1D_23Sm100TmaWarpSpecializedILi1ELi1ELi32ELb0ELb0EEEJSH_NS5_IJNSR_ISF_SC_EES1I_EEEaSI_aSI_NS1D_6fusion15FusionCallbacksIS1H_NS1K_17LinearCombinationIaiaiLNS_15FloatRoundStyleE2EEESH_S1J_JEEENS4_5SM1004TMEM4LOAD26SM100_TMEM_LOAD_16dp32b32xESZ_NS10_INS11_ILi2ELi4ELi3EEES14_NSR_INS5_IJS15_SF_EEENS5_IJSF_SC_EEEEEEENS4_39AutoVectorizingCopyWithAssumedAlignmentILi128EEENS4_14SM90_TMA_STOREES1Y_S20_S20_EEEvvEEEEvNT_6ParamsE,@function
        .size           _ZN7cutlass13device_kernelINS_4gemm6kernel13GemmUniversalIN4cute5tupleIJiiiiEEENS1_10collective13CollectiveMmaINS1_35MainloopSm100TmaUmmaWarpSpecializedILi13ELi2ELi4ENS5_IJNS4_1CILi2EEENSA_ILi1EEESC_EEEEENS5_IJNSA_ILi64EEESF_NSA_ILi128EEEEEEaNS5_IJlSC_lEEEaSI_NS4_8TiledMMAINS4_8MMA_AtomIJNS4_15SM100_MMA_S8_SSIaaiLi64ELi64ELNS4_4UMMA5MajorE0ELSN_0ELNSM_8SaturateE0EEEEEENS4_6LayoutINS5_IJSC_SC_SC_EEENS5_IJNSA_ILi0EEEST_ST_EEEEENS5_IJNS4_10UnderscoreESW_SW_EEEEENS4_13SM90_TMA_LOADENS4_14ComposedLayoutINS4_7SwizzleILi3ELi4ELi3EEENS4_18smem_ptr_flag_bitsILi8EEENSR_INS5_IJNSA_ILi8EEESG_EEENS5_IJSG_SC_EEEEEEEvNS4_8identityENS4_23SM90_TMA_LOAD_MULTICASTES19_vS1A_EENS_8epilogue10collective18CollectiveEpilogueINS1D_23Sm100TmaWarpSpecializedILi1ELi1ELi32ELb0ELb0EEEJSH_NS5_IJNSR_ISF_SC_EES1I_EEEaSI_aSI_NS1D_6fusion15FusionCallbacksIS1H_NS1K_17LinearCombinationIaiaiLNS_15FloatRoundStyleE2EEESH_S1J_JEEENS4_5SM1004TMEM4LOAD26SM100_TMEM_LOAD_16dp32b32xESZ_NS10_INS11_ILi2ELi4ELi3EEES14_NSR_INS5_IJS15_SF_EEENS5_IJSF_SC_EEEEEEENS4_39AutoVectorizingCopyWithAssumedAlignmentILi128EEENS4_14SM90_TMA_STOREES1Y_S20_S20_EEEvvEEEEvNT_6ParamsE,(.L_x_163 - _ZN7cutlass13device_kernelINS_4gemm6kernel13GemmUniversalIN4cute5tupleIJiiiiEEENS1_10collective13CollectiveMmaINS1_35MainloopSm100TmaUmmaWarpSpecializedILi13ELi2ELi4ENS5_IJNS4_1CILi2EEENSA_ILi1EEESC_EEEEENS5_IJNSA_ILi64EEESF_NSA_ILi128EEEEEEaNS5_IJlSC_lEEEaSI_NS4_8TiledMMAINS4_8MMA_AtomIJNS4_15SM100_MMA_S8_SSIaaiLi64ELi64ELNS4_4UMMA5MajorE0ELSN_0ELNSM_8SaturateE0EEEEEENS4_6LayoutINS5_IJSC_SC_SC_EEENS5_IJNSA_ILi0EEEST_ST_EEEEENS5_IJNS4_10UnderscoreESW_SW_EEEEENS4_13SM90_TMA_LOADENS4_14ComposedLayoutINS4_7SwizzleILi3ELi4ELi3EEENS4_18smem_ptr_flag_bitsILi8EEENSR_INS5_IJNSA_ILi8EEESG_EEENS5_IJSG_SC_EEEEEEEvNS4_8identityENS4_23SM90_TMA_LOAD_MULTICASTES19_vS1A_EENS_8epilogue10collective18CollectiveEpilogueINS1D_23Sm100TmaWarpSpecializedILi1ELi1ELi32ELb0ELb0EEEJSH_NS5_IJNSR_ISF_SC_EES1I_EEEaSI_aSI_NS1D_6fusion15FusionCallbacksIS1H_NS1K_17LinearCombinationIaiaiLNS_15FloatRoundStyleE2EEESH_S1J_JEEENS4_5SM1004TMEM4LOAD26SM100_TMEM_LOAD_16dp32b32xESZ_NS10_INS11_ILi2ELi4ELi3EEES14_NSR_INS5_IJS15_SF_EEENS5_IJSF_SC_EEEEEEENS4_39AutoVectorizingCopyWithAssumedAlignmentILi128EEENS4_14SM90_TMA_STOREES1Y_S20_S20_EEEvvEEEEvNT_6ParamsE)
        .other          _ZN7cutlass13device_kernelINS_4gemm6kernel13GemmUniversalIN4cute5tupleIJiiiiEEENS1_10collective13CollectiveMmaINS1_35MainloopSm100TmaUmmaWarpSpecializedILi13ELi2ELi4ENS5_IJNS4_1CILi2EEENSA_ILi1EEESC_EEEEENS5_IJNSA_ILi64EEESF_NSA_ILi128EEEEEEaNS5_IJlSC_lEEEaSI_NS4_8TiledMMAINS4_8MMA_AtomIJNS4_15SM100_MMA_S8_SSIaaiLi64ELi64ELNS4_4UMMA5MajorE0ELSN_0ELNSM_8SaturateE0EEEEEENS4_6LayoutINS5_IJSC_SC_SC_EEENS5_IJNSA_ILi0EEEST_ST_EEEEENS5_IJNS4_10UnderscoreESW_SW_EEEEENS4_13SM90_TMA_LOADENS4_14ComposedLayoutINS4_7SwizzleILi3ELi4ELi3EEENS4_18smem_ptr_flag_bitsILi8EEENSR_INS5_IJNSA_ILi8EEESG_EEENS5_IJSG_SC_EEEEEEEvNS4_8identityENS4_23SM90_TMA_LOAD_MULTICASTES19_vS1A_EENS_8epilogue10collective18CollectiveEpilogueINS1D_23Sm100TmaWarpSpecializedILi1ELi1ELi32ELb0ELb0EEEJSH_NS5_IJNSR_ISF_SC_EES1I_EEEaSI_aSI_NS1D_6fusion15FusionCallbacksIS1H_NS1K_17LinearCombinationIaiaiLNS_15FloatRoundStyleE2EEESH_S1J_JEEENS4_5SM1004TMEM4LOAD26SM100_TMEM_LOAD_16dp32b32xESZ_NS10_INS11_ILi2ELi4ELi3EEES14_NSR_INS5_IJS15_SF_EEENS5_IJSF_SC_EEEEEEENS4_39AutoVectorizingCopyWithAssumedAlignmentILi128EEENS4_14SM90_TMA_STOREES1Y_S20_S20_EEEvvEEEEvNT_6ParamsE,@"STO_CUDA_ENTRY STV_DEFAULT"
_ZN7cutlass13device_kernelINS_4gemm6kernel13GemmUniversalIN4cute5tupleIJiiiiEEENS1_10collective13CollectiveMmaINS1_35MainloopSm100TmaUmmaWarpSpecializedILi13ELi2ELi4ENS5_IJNS4_1CILi2EEENSA_ILi1EEESC_EEEEENS5_IJNSA_ILi64EEESF_NSA_ILi128EEEEEEaNS5_IJlSC_lEEEaSI_NS4_8TiledMMAINS4_8MMA_AtomIJNS4_15SM100_MMA_S8_SSIaaiLi64ELi64ELNS4_4UMMA5MajorE0ELSN_0ELNSM_8SaturateE0EEEEEENS4_6LayoutINS5_IJSC_SC_SC_EEENS5_IJNSA_ILi0EEEST_ST_EEEEENS5_IJNS4_10UnderscoreESW_SW_EEEEENS4_13SM90_TMA_LOADENS4_14ComposedLayoutINS4_7SwizzleILi3ELi4ELi3EEENS4_18smem_ptr_flag_bitsILi8EEENSR_INS5_IJNSA_ILi8EEESG_EEENS5_IJSG_SC_EEEEEEEvNS4_8identityENS4_23SM90_TMA_LOAD_MULTICASTES19_vS1A_EENS_8epilogue10collective18CollectiveEpilogueINS1D_23Sm100TmaWarpSpecializedILi1ELi1ELi32ELb0ELb0EEEJSH_NS5_IJNSR_ISF_SC_EES1I_EEEaSI_aSI_NS1D_6fusion15FusionCallbacksIS1H_NS1K_17LinearCombinationIaiaiLNS_15FloatRoundStyleE2EEESH_S1J_JEEENS4_5SM1004TMEM4LOAD26SM100_TMEM_LOAD_16dp32b32xESZ_NS10_INS11_ILi2ELi4ELi3EEES14_NSR_INS5_IJS15_SF_EEENS5_IJSF_SC_EEEEEEENS4_39AutoVectorizingCopyWithAssumedAlignmentILi128EEENS4_14SM90_TMA_STOREES1Y_S20_S20_EEEvvEEEEvNT_6ParamsE:
[----:B------:R-:W1:Y:S01]  /*0000*/  LDC R1, c[0x0][0x37c] ;  /* 0x0000df00ff017b82 */ /* 0x000e620000000800 */
[----:B------:R-:W2:Y:S01]  /*0010*/  S2R R69, SR_TID.X ;  /* 0x0000000000457919 */ /* 0x000ea20000002100 */
[----:B------:R-:W3:Y:S01]  /*0020*/  LDCU.64 UR8, c[0x0][0x890] ;  /* 0x00011200ff0877ac */ /* 0x000ee20008000a00 */
[----:B------:R-:W-:Y:S02]  /*0030*/  PRMT R80, RZ, 0x7610, R80 ;  /* 0x00007610ff507816 */ /* 0x000fe40000000050 */
[----:B------:R-:W-:Y:S01]  /*0040*/  ELECT P3, URZ, PT ;  /* 0x0000000000ff782f */ /* 0x000fe20003860000 */
[----:B---3--:R-:W-:-:S04]  /*0050*/  UISETP.NE.U32.AND UP0, UPT, UR8, URZ, UPT ;  /* 0x000000ff0800728c */ /* 0x008fc8000bf05070 */
[----:B------:R-:W-:Y:S01]  /*0060*/  UISETP.NE.AND.EX UP0, UPT, UR9, URZ, UPT, UP0 ;  /* 0x000000ff0900728c */ /* 0x000fe2000bf05300 */
[----:B--2---:R-:W-:-:S05]  /*0070*/  SHF.R.U32.HI R81, RZ, 0x5, R69 ;  /* 0x00000005ff517819 */ /* 0x004fca0000011645 */
[----:B------:R-:W2:Y:S02]  /*0080*/  SHFL.IDX PT, R0, R81, RZ, 0x1f ;  /* 0x00001fff51007589 */ /* 0x000ea400000e0000 */
[----:B--2---:R-:W-:Y:S01]  /*0090*/  R2UR UR18, R0 ;  /* 0x00000000001272ca */ /* 0x004fe200000e0000 */
[----:B-1----:R-:W-:-:S14]  /*00a0*/  BRA.U UP0, `(.L_x_0) ;  /* 0x0000000100307547 */ /* 0x002fdc000b800000 */
[----:B------:R-:W1:Y:S02]  /*00b0*/  LDCU.64 UR4, c[0x0][0x888] ;  /* 0x00011100ff0477ac */ /* 0x000e640008000a00 */
[----:B-1----:R-:W-:-:S04]  /*00c0*/  UISETP.NE.U32.AND UP0, UPT, UR4, URZ, UPT ;  /* 0x000000ff0400728c */ /* 0x002fc8000bf05070 */
[----:B------:R-:W-:-:S09]  /*00d0*/  UISETP.NE.AND.EX UP0, UPT, UR5, URZ, UPT, UP0 ;  /* 0x000000ff0500728c */ /* 0x000fd2000bf05300 */
[----:B------:R-:W-:Y:S05]  /*00e0*/  BRA.U !UP0, `(.L_x_1) ;  /* 0x0000000108147547 */ /* 0x000fea000b800000 */
[----:B------:R-:W1:Y:S01]  /*00f0*/  LDC.64 R2, c[0x0][0x888] ;  /* 0x00022200ff027b82 */ /* 0x000e620000000a00 */
[----:B------:R-:W1:Y:S02]  /*0100*/  LDCU.64 UR4, c[0x0][0x358] ;  /* 0x00006b00ff0477ac */ /* 0x000e640008000a00 */
[----:B-1----:R1:W5:Y:S01]  /*0110*/  LDG.E R39, desc[UR4][R2.64] ;  /* 0x0000000402277981 */ /* 0x002362000c1e1900 */
[----:B------:R-:W-:Y:S01]  /*0120*/  HFMA2 R80, -RZ, RZ, 0, 5.9604644775390625e-08 ;  /* 0x00000001ff507431 */ /* 0x000fe200000001ff */
[----:B------:R-:W-:Y:S05]  /*0130*/  BRA `(.L_x_0) ;  /* 0x00000000000c7947 */ /* 0x000fea0003800000 */
.L_x_1:
[----:B------:R-:W1:Y:S01]  /*0140*/  LDCU UR4, c[0x0][0x880] ;  /* 0x00011000ff0477ac */ /* 0x000e620008000800 */
[----:B------:R-:W-:Y:S01]  /*0150*/  HFMA2 R80, -RZ, RZ, 0, 5.9604644775390625e-08 ;  /* 0x00000001ff507431 */ /* 0x000fe200000001ff */
[----:B-1----:R-:W-:-:S07]  /*0160*/  MOV R39, UR4 ;  /* 0x0000000400277c02 */ /* 0x002fce0008000f00 */
.L_x_0:
[----:B------:R-:W2:Y:S02]  /*0170*/  LDCU.64 UR4, c[0x0][0x8b0] ;  /* 0x00011600ff0477ac */ /* 0x000ea40008000a00 */
[----:B--2---:R-:W-:-:S04]  /*0180*/  UISETP.NE.U32.AND UP0, UPT, UR4, URZ, UPT ;  /* 0x000000ff0400728c */ /* 0x004fc8000bf05070 */
[----:B------:R-:W-:-:S09]  /*0190*/  UISETP.NE.AND.EX UP0, UPT, UR5, URZ, UPT, UP0 ;  /* 0x000000ff0500728c */ /* 0x000fd2000bf05300 */
[----:B------:R-:W-:Y:S05]  /*01a0*/  BRA.U UP0, `(.L_x_2) ;  /* 0x0000000100287547 */ /* 0x000fea000b800000 */
[----:B------:R-:W2:Y:S02]  /*01b0*/  LDCU.64 UR4, c[0x0][0x8a8] ;  /* 0x00011500ff0477ac */ /* 0x000ea40008000a00 */
[----:B--2---:R-:W-:-:S04]  /*01c0*/  UISETP.NE.U32.AND UP0, UPT, UR4, URZ, UPT ;  /* 0x000000ff0400728c */ /* 0x004fc8000bf05070 */
[----:B------:R-:W-:-:S09]  /*01d0*/  UISETP.NE.AND.EX UP0, UPT, UR5, URZ, UPT, UP0 ;  /* 0x000000ff0500728c */ /* 0x000fd2000bf05300 */
[----:B------:R-:W-:Y:S05]  /*01e0*/  BRA.U !UP0, `(.L_x_3) ;  /* 0x0000000108107547 */ /* 0x000fea000b800000 */
[----:B-1----:R-:W1:Y:S01]  /*01f0*/  LDC.64 R2, c[0x0][0x8a8] ;  /* 0x00022a00ff027b82 */ /* 0x002e620000000a00 */
[----:B------:R-:W1:Y:S02]  /*0200*/  LDCU.64 UR4, c[0x0][0x358] ;  /* 0x00006b00ff0477ac */ /* 0x000e640008000a00 */
[----:B-1----:R2:W5:Y:S01]  /*0210*/  LDG.E R38, desc[UR4][R2.64] ;  /* 0x0000000402267981 */ /* 0x002562000c1e1900 */
[----:B------:R-:W-:Y:S05]  /*0220*/  BRA `(.L_x_2) ;  /* 0x0000000000087947 */ /* 0x000fea0003800000 */
.L_x_3:
[----:B------:R-:W2:Y:S02]  /*0230*/  LDCU UR4, c[0x0][0x8a0] ;  /* 0x00011400ff0477ac */ /* 0x000ea40008000800 */
[----:B--2---:R-:W-:Y:S02]  /*0240*/  MOV R38, UR4 ;  /* 0x0000000400267c02 */ /* 0x004fe40008000f00 */
.L_x_2:
[----:B------:R-:W-:Y:S01]  /*0250*/  IMAD.U32 R0, RZ, RZ, UR18 ;  /* 0x00000012ff007e24 */ /* 0x000fe2000f8e00ff */
[----:B------:R-:W-:Y:S04]  /*0260*/  BSSY.RECONVERGENT B0, `(.L_x_4) ;  /* 0x000000c000007945 */ /* 0x000fe80003800200 */
[C---:B------:R-:W-:Y:S02]  /*0270*/  ISETP.NE.OR P1, PT, R0.reuse, 0x1, !P3 ;  /* 0x000000010000780c */ /* 0x040fe40005f25670 */
[----:B------:R-:W-:-:S11]  /*0280*/  ISETP.NE.OR P0, PT, R0, 0x3, !P3 ;  /* 0x000000030000780c */ /* 0x000fd60005f05670 */
[----:B------:R-:W-:Y:S05]  /*0290*/  @P1 BRA `(.L_x_5) ;  /* 0x0000000000201947 */ /* 0x000fea0003800000 */
[----:B------:R-:W3:Y:S02]  /*02a0*/  LDCU.64 UR4, c[0x0][0x348] ;  /* 0x00006900ff0477ac */ /* 0x000ee40008000a00 */
[----:B---3--:R-:W-:Y:S02]  /*02b0*/  UIADD3 UR6, UP1, UPT, UR4, 0x80, URZ ;  /* 0x0000008004067890 */ /* 0x008fe4000ff3e0ff */
[----:B------:R-:W-:Y:S02]  /*02c0*/  UIADD3 UR4, UP0, UPT, UR4, 0x180, URZ ;  /* 0x0000018004047890 */ /* 0x000fe4000ff1e0ff */
[----:B------:R-:W-:Y:S02]  /*02d0*/  UIADD3.X UR7, UPT, UPT, URZ, UR5, URZ, UP1, !UPT ;  /* 0x00000005ff077290 */ /* 0x000fe40008ffe4ff */
[----:B------:R-:W-:-:S07]  /*02e0*/  UIADD3.X UR5, UPT, UPT, URZ, UR5, URZ, UP0, !UPT ;  /* 0x00000005ff057290 */ /* 0x000fce00087fe4ff */
[----:B------:R3:W-:Y:S02]  /*02f0*/  UTMACCTL.PF [UR6] ;  /* 0x00000000060079b9 */ /* 0x0007e40008040000 */
[----:B------:R3:W-:Y:S02]  /*0300*/  UTMACCTL.PF [UR4] ;  /* 0x00000000040079b9 */ /* 0x0007e40008040000 */
[----:B---3--:R-:W-:Y:S01]  /*0310*/  NOP ;  /* 0x0000000000007918 */ /* 0x008fe20000000000 */
.L_x_5:
[----:B------:R-:W-:Y:S05]  /*0320*/  BSYNC.RECONVERGENT B0 ;  /* 0x0000000000007941 */ /* 0x000fea0003800200 */
.L_x_4:
[----:B------:R-:W-:Y:S04]  /*0330*/  BSSY.RECONVERGENT B0, `(.L_x_6) ;  /* 0x000000a000007945 */ /* 0x000fe80003800200 */
        /* <DEDUP_REMOVED lines=9> */
.L_x_7:
[----:B------:R-:W-:Y:S05]  /*03d0*/  BSYNC.RECONVERGENT B0 ;  /* 0x0000000000007941 */ /* 0x000fea0003800200 */
.L_x_6:
[----:B------:R-:W3:Y:S01]  /*03e0*/  LDCU.64 UR4, c[0x0][0x888] ;  /* 0x00011100ff0477ac */ /* 0x000ee20008000a00 */
[----:B------:R-:W-:Y:S02]  /*03f0*/  UISETP.EQ.U32.AND UP2, UPT, UR8, URZ, UPT ;  /* 0x000000ff0800728c */ /* 0x000fe4000bf42070 */
[----:B------:R-:W-:Y:S02]  /*0400*/  UPLOP3.LUT UP3, UPT, UPT, UPT, UPT, 0x80, 0x8 ;  /* 0x000000000008789c */ /* 0x000fe40003f6f070 */
[----:B---3--:R-:W-:-:S04]  /*0410*/  UISETP.NE.U32.AND UP0, UPT, UR4, URZ, UPT ;  /* 0x000000ff0400728c */ /* 0x008fc8000bf05070 */
[----:B------:R-:W-:-:S04]  /*0420*/  UISETP.NE.AND.EX UP1, UPT, UR5, URZ, UPT, UP0 ;  /* 0x000000ff0500728c */ /* 0x000fc8000bf25300 */
[----:B------:R-:W-:-:S04]  /*0430*/  UISETP.EQ.OR.EX UP4, UPT, UR9, URZ, !UP1, UP2 ;  /* 0x000000ff0900728c */ /* 0x000fc8000cf82720 */
[----:B------:R-:W-:-:S05]  /*0440*/  UP2UR UR61, UPR, URZ, 0x10 ;  /* 0x00000010ff3d7883 */ /* 0x000fca0008000000 */
[----:B------:R-:W-:Y:S07]  /*0450*/  BRA.U !UP4, `(.L_x_8) ;  /* 0x000000010c207547 */ /* 0x000fee000b800000 */
[----:B-----5:R-:W-:Y:S01]  /*0460*/  R2UR UR5, R39 ;  /* 0x00000000270572ca */ /* 0x020fe200000e0000 */
[----:B------:R-:W-:Y:S02]  /*0470*/  UISETP.NE.U32.AND UP2, UPT, UR8, URZ, UPT ;  /* 0x000000ff0800728c */ /* 0x000fe4000bf45070 */
[----:B------:R-:W-:Y:S02]  /*0480*/  USEL UR4, URZ, 0xffffffff, UP1 ;  /* 0xffffffffff047887 */ /* 0x000fe40008800000 */
[----:B------:R-:W-:-:S08]  /*0490*/  UISETP.NE.AND.EX UP2, UPT, UR9, URZ, UPT, UP2 ;  /* 0x000000ff0900728c */ /* 0x000fd0000bf45320 */
[----:B------:R-:W-:-:S04]  /*04a0*/  UISETP.NE.AND UP0, UPT, UR5, URZ, UPT ;  /* 0x000000ff0500728c */ /* 0x000fc8000bf05270 */
[----:B------:R-:W-:-:S04]  /*04b0*/  @!UP2 USEL UR4, URZ, 0xffffffff, UP0 ;  /* 0xffffffffff04a887 */ /* 0x000fc80008000000 */
[----:B------:R-:W-:-:S04]  /*04c0*/  ULOP3.LUT UR4, UR4, 0x1, URZ, 0xc0, !UPT ;  /* 0x0000000104047892 */ /* 0x000fc8000f8ec0ff */
[----:B------:R-:W-:Y:S02]  /*04d0*/  UISETP.NE.U32.AND UP3, UPT, UR4, 0x1, UPT ;  /* 0x000000010400788c */ /* 0x000fe4000bf65070 */
.L_x_8:
[----:B-12---:R-:W1:Y:S02]  /*04e0*/  SHFL.IDX PT, R2, R81, RZ, 0x1f ;  /* 0x00001fff51027589 */ /* 0x006e6400000e0000 */
[----:B-1----:R-:W-:-:S13]  /*04f0*/  ISETP.NE.AND P0, PT, R2, RZ, PT ;  /* 0x000000ff0200720c */ /* 0x002fda0003f05270 */
[----:B------:R-:W-:Y:S05]  /*0500*/  @P0 BRA `(.L_x_9) ;  /* 0x0000000000ac0947 */ /* 0x000fea0003800000 */
[----:B------:R-:W-:Y:S01]  /*0510*/  ELECT P0, URZ, PT ;  /* 0x0000000000ff782f */ /* 0x000fe20003800000 */
[----:B------:R-:W-:-:S12]  /*0520*/  BSSY.RECONVERGENT B0, `(.L_x_9) ;  /* 0x0000029000007945 */ /* 0x000fd80003800200 */
[----:B------:R-:W-:Y:S05]  /*0530*/  @!P0 BRA `(.L_x_10) ;  /* 0x00000000009c8947 */ /* 0x000fea0003800000 */
[----:B------:R-:W1:Y:S01]  /*0540*/  S2UR UR4, SR_CgaCtaId ;  /* 0x00000000000479c3 */ /* 0x000e620000008800 */
[----:B------:R-:W-:Y:S01]  /*0550*/  UMOV UR5, 0x400 ;  /* 0x0000040000057882 */ /* 0x000fe20000000000 */
[----:B------:R-:W-:Y:S01]  /*0560*/  UMOV UR8, 0x1 ;  /* 0x0000000100087882 */ /* 0x000fe20000000000 */
[----:B------:R-:W-:Y:S01]  /*0570*/  UMOV UR6, 0x2 ;  /* 0x0000000200067882 */ /* 0x000fe20000000000 */
[----:B------:R-:W-:-:S04]  /*0580*/  UIADD3 UR8, UPT, UPT, -UR8, 0x100000, URZ ;  /* 0x0010000008087890 */ /* 0x000fc8000fffe1ff */
[----:B------:R-:W-:Y:S02]  /*0590*/  USHF.L.U32 UR9, UR8, 0xb, URZ ;  /* 0x0000000b08097899 */ /* 0x000fe400080006ff */
[----:B------:R-:W-:Y:S02]  /*05a0*/  USHF.L.U32 UR8, UR8, 0x1, URZ ;  /* 0x0000000108087899 */ /* 0x000fe400080006ff */
[----:B------:R-:W-:-:S04]  /*05b0*/  UIADD3 UR6, UPT, UPT, -UR6, 0x100000, URZ ;  /* 0x0010000006067890 */ /* 0x000fc8000fffe1ff */
[----:B------:R-:W-:Y:S02]  /*05c0*/  USHF.L.U32 UR7, UR6, 0xb, URZ ;  /* 0x0000000b06077899 */ /* 0x000fe400080006ff */
[----:B------:R-:W-:Y:S02]  /*05d0*/  USHF.L.U32 UR6, UR6, 0x1, URZ ;  /* 0x0000000106067899 */ /* 0x000fe400080006ff */
[----:B-1----:R-:W-:Y:S01]  /*05e0*/  ULEA UR4, UR4, UR5, 0x18 ;  /* 0x0000000504047291 */ /* 0x002fe2000f8ec0ff */
[----:B------:R-:W1:Y:S11]  /*05f0*/  FENCE.VIEW.ASYNC.S ;  /* 0x00000000000073c6 */ /* 0x000e760000000000 */
[----:B-1----:R1:W2:Y:S01]  /*0600*/  SYNCS.EXCH.64 URZ, [UR4], UR8 ;  /* 0x0000000804ff75b2 */ /* 0x0022a20008000100 */
[----:B------:R1:W3:Y:S01]  /*0610*/  SYNCS.EXCH.64 URZ, [UR4+0x68], UR6 ;  /* 0x0000680604ff75b2 */ /* 0x0002e20008000100 */
[----:B------:R1:W4:Y:S01]  /*0620*/  SYNCS.EXCH.64 URZ, [UR4+0x8], UR8 ;  /* 0x0000080804ff75b2 */ /* 0x0003220008000100 */
[----:B------:R1:W1:Y:S01]  /*0630*/  SYNCS.EXCH.64 URZ, [UR4+0x70], UR6 ;  /* 0x0000700604ff75b2 */ /* 0x0002620008000100 */
        /* <DEDUP_REMOVED lines=22> */
[----:B--234-:R-:W-:Y:S01]  /*07a0*/  NOP ;  /* 0x0000000000007918 */ /* 0x01cfe20000000000 */
.L_x_10:
[----:B-1----:R-:W-:Y:S05]  /*07b0*/  BSYNC.RECONVERGENT B0 ;  /* 0x0000000000007941 */ /* 0x002fea0003800200 */
.L_x_9:
[----:B------:R-:W1:Y:S01]  /*07c0*/  SHFL.IDX PT, R2, R81, RZ, 0x1f ;  /* 0x00001fff51027589 */ /* 0x000e6200000e0000 */
[----:B------:R-:W-:Y:S01]  /*07d0*/  NOP ;  /* 0x0000000000007918 */ /* 0x000fe20000000000 */
[----:B-1----:R-:W-:-:S13]  /*07e0*/  ISETP.NE.AND P0, PT, R2, 0x1, PT ;  /* 0x000000010200780c */ /* 0x002fda0003f05270 */
[----:B------:R-:W-:Y:S05]  /*07f0*/  @P0 BRA `(.L_x_11) ;  /* 0x0000000000400947 */ /* 0x000fea0003800000 */
        /* <DEDUP_REMOVED lines=9> */
[----:B------:R-:W-:Y:S01]  /*0890*/  USHF.L.U32 UR6, UR6, 0x1, URZ ;  /* 0x0000000106067899 */ /* 0x000fe200080006ff */
[----:B------:R-:W-:Y:S01]  /*08a0*/  ELECT P0, URZ, PT ;  /* 0x0000000000ff782f */ /* 0x000fe20003800000 */
[----:B-1----:R-:W-:Y:S01]  /*08b0*/  ULEA UR4, UR4, UR5, 0x18 ;  /* 0x0000000504047291 */ /* 0x002fe2000f8ec0ff */
[----:B------:R-:W1:Y:S11]  /*08c0*/  FENCE.VIEW.ASYNC.S ;  /* 0x00000000000073c6 */ /* 0x000e760000000000 */
[----:B-1----:R1:W2:Y:S01]  /*08d0*/  SYNCS.EXCH.64 URZ, [UR4+0xd0], UR8 ;  /* 0x0000d00804ff75b2 */ /* 0x0022a20008000100 */
[----:B------:R1:W3:Y:S01]  /*08e0*/  SYNCS.EXCH.64 URZ, [UR4+0xd8], UR6 ;  /* 0x0000d80604ff75b2 */ /* 0x0002e20008000100 */
[----:B------:R-:W-:Y:S01]  /*08f0*/  NOP ;  /* 0x0000000000007918 */ /* 0x000fe20000000000 */
.L_x_11:
[----:B------:R-:W4:Y:S01]  /*0900*/  SHFL.IDX PT, R2, R81, RZ, 0x1f ;  /* 0x00001fff51027589 */ /* 0x000f2200000e0000 */
[----:B------:R-:W-:Y:S01]  /*0910*/  NOP ;  /* 0x0000000000007918 */ /* 0x000fe20000000000 */
[----:B----4-:R-:W-:-:S13]  /*0920*/  ISETP.NE.AND P0, PT, R2, 0x3, PT ;  /* 0x000000030200780c */ /* 0x010fda0003f05270 */
[----:B------:R-:W-:Y:S05]  /*0930*/  @P0 BRA `(.L_x_12) ;  /* 0x0000000000300947 */ /* 0x000fea0003800000 */
[----:B-1----:R-:W1:Y:S01]  /*0940*/  S2UR UR4, SR_CgaCtaId ;  /* 0x00000000000479c3 */ /* 0x002e620000008800 */
[----:B------:R-:W-:Y:S01]  /*0950*/  UMOV UR6, 0x400 ;  /* 0x0000040000067882 */ /* 0x000fe20000000000 */
[----:B------:R-:W-:Y:S01]  /*0960*/  UMOV UR5, 0x20 ;  /* 0x0000002000057882 */ /* 0x000fe20000000000 */
[----:B------:R-:W-:Y:S01]  /*0970*/  ELECT P0, URZ, PT ;  /* 0x0000000000ff782f */ /* 0x000fe20003800000 */
[----:B-1----:R-:W-:Y:S02]  /*0980*/  ULEA UR6, UR4, UR6, 0x18 ;  /* 0x0000000604067291 */ /* 0x002fe4000f8ec0ff */
[----:B------:R-:W-:-:S04]  /*0990*/  UIADD3 UR4, UPT, UPT, -UR5, 0x100000, URZ ;  /* 0x0010000005047890 */ /* 0x000fc8000fffe1ff */
[----:B------:R-:W-:Y:S02]  /*09a0*/  USHF.L.U32 UR5, UR4, 0xb, URZ ;  /* 0x0000000b04057899 */ /* 0x000fe400080006ff */
[----:B------:R-:W-:Y:S01]  /*09b0*/  USHF.L.U32 UR4, UR4, 0x1, URZ ;  /* 0x0000000104047899 */ /* 0x000fe200080006ff */
[----:B------:R-:W1:Y:S11]  /*09c0*/  FENCE.VIEW.ASYNC.S ;  /* 0x00000000000073c6 */ /* 0x000e760000000000 */
[----:B-1----:R4:W1:Y:S01]  /*09d0*/  SYNCS.EXCH.64 URZ, [UR6+0xe0], UR4 ;  /* 0x0000e00406ff75b2 */ /* 0x0028620008000100 */
[----:B------:R4:W1:Y:S02]  /*09e0*/  SYNCS.EXCH.64 URZ, [UR6+0xe8], UR4 ;  /* 0x0000e80406ff75b2 */ /* 0x0008640008000100 */
[----:B----4-:R-:W-:Y:S01]  /*09f0*/  NOP ;  /* 0x0000000000007918 */ /* 0x010fe20000000000 */
.L_x_12:
[----:B------:R-:W4:Y:S01]  /*0a00*/  SHFL.IDX PT, R2, R81, RZ, 0x1f ;  /* 0x00001fff51027589 */ /* 0x000f2200000e0000 */
[----:B------:R-:W-:Y:S01]  /*0a10*/  NOP ;  /* 0x0000000000007918 */ /* 0x000fe20000000000 */
[----:B----4-:R-:W-:-:S13]  /*0a20*/  ISETP.NE.AND P0, PT, R2, 0x4, PT ;  /* 0x000000040200780c */ /* 0x010fda0003f05270 */
[----:B------:R-:W-:Y:S05]  /*0a30*/  @P0 BRA `(.L_x_13) ;  /* 0x00000000004c0947 */ /* 0x000fea0003800000 */
[----:B-1----:R-:W1:Y:S01]  /*0a40*/  S2UR UR6, SR_CgaCtaId ;  /* 0x00000000000679c3 */ /* 0x002e620000008800 */
[----:B------:R-:W-:Y:S01]  /*0a50*/  UMOV UR4, 0x1e0 ;  /* 0x000001e000047882 */ /* 0x000fe20000000000 */
[----:B------:R-:W-:Y:S01]  /*0a60*/  UMOV UR5, 0x400 ;  /* 0x0000040000057882 */ /* 0x000fe20000000000 */
[----:B------:R-:W-:Y:S01]  /*0a70*/  USEL UR4, UR4, 0x1a0, UP3 ;  /* 0x000001a004047887 */ /* 0x000fe20009800000 */
[----:B------:R-:W-:Y:S01]  /*0a80*/  UMOV UR8, 0x1 ;  /* 0x0000000100087882 */ /* 0x000fe20000000000 */
[----:B------:R-:W-:Y:S01]  /*0a90*/  ELECT P0, URZ, PT ;  /* 0x0000000000ff782f */ /* 0x000fe20003800000 */
[----:B------:R-:W-:-:S04]  /*0aa0*/  UIADD3 UR8, UPT, UPT, -UR8, 0x100000, URZ ;  /* 0x0010000008087890 */ /* 0x000fc8000fffe1ff */
[----:B------:R-:W-:Y:S02]  /*0ab0*/  USHF.L.U32 UR9, UR8, 0xb, URZ ;  /* 0x0000000b08097899 */ /* 0x000fe400080006ff */
[----:B------:R-:W-:Y:S02]  /*0ac0*/  USHF.L.U32 UR8, UR8, 0x1, URZ ;  /* 0x0000000108087899 */ /* 0x000fe400080006ff */
[----:B-1----:R-:W-:Y:S02]  /*0ad0*/  ULEA UR6, UR6, UR5, 0x18 ;  /* 0x0000000506067291 */ /* 0x002fe4000f8ec0ff */
[----:B------:R-:W-:-:S04]  /*0ae0*/  UIADD3 UR4, UPT, UPT, -UR4, 0x100000, URZ ;  /* 0x0010000004047890 */ /* 0x000fc8000fffe1ff */
[----:B------:R-:W-:Y:S02]  /*0af0*/  USHF.L.U32 UR5, UR4, 0xb, URZ ;  /* 0x0000000b04057899 */ /* 0x000fe400080006ff */
[----:B------:R-:W-:Y:S01]  /*0b00*/  USHF.L.U32 UR4, UR4, 0x1, URZ ;  /* 0x0000000104047899 */ /* 0x000fe200080006ff */
[----:B------:R-:W1:Y:S03]  /*0b10*/  FENCE.VIEW.ASYNC.S ;  /* 0x00000000000073c6 */ /* 0x000e660000000000 */
[----:B-1----:R4:W1:Y:S08]  /*0b20*/  SYNCS.EXCH.64 URZ, [UR6+0xf0], UR8 ;  /* 0x0000f00806ff75b2 */ /* 0x0028700008000100 */
[----:B------:R4:W1:Y:S01]  /*0b30*/  SYNCS.EXCH.64 URZ, [UR6+0x100], UR4 ;  /* 0x0001000406ff75b2 */ /* 0x0008620008000100 */
[----:B------:R4:W1:Y:S01]  /*0b40*/  SYNCS.EXCH.64 URZ, [UR6+0xf8], UR8 ;  /* 0x0000f80806ff75b2 */ /* 0x0008620008000100 */
[----:B------:R4:W1:Y:S02]  /*0b50*/  SYNCS.EXCH.64 URZ, [UR6+0x108], UR4 ;  /* 0x0001080406ff75b2 */ /* 0x0008640008000100 */
[----:B----4-:R-:W-:Y:S01]  /*0b60*/  NOP ;  /* 0x0000000000007918 */ /* 0x010fe20000000000 */
.L_x_13:
[----:B------:R-:W4:Y:S01]  /*0b70*/  SHFL.IDX PT, R2, R81, RZ, 0x1f ;  /* 0x00001fff51027589 */ /* 0x000f2200000e0000 */
[----:B------:R-:W-:Y:S01]  /*0b80*/  NOP ;  /* 0x0000000000007918 */ /* 0x000fe20000000000 */
[----:B----4-:R-:W-:-:S13]  /*0b90*/  ISETP.NE.AND P0, PT, R2, 0x5, PT ;  /* 0x000000050200780c */ /* 0x010fda0003f05270 */
[----:B------:R-:W-:Y:S05]  /*0ba0*/  @P0 BRA `(.L_x_14) ;  /* 0x0000000000580947 */ /* 0x000fea0003800000 */
[----:B-1----:R-:W1:Y:S01]  /*0bb0*/  S2UR UR4, SR_CgaCtaId ;  /* 0x00000000000479c3 */ /* 0x002e620000008800 */
        /* <DEDUP_REMOVED lines=12> */
[----:B-1----:R4:W1:Y:S01]  /*0c80*/  SYNCS.EXCH.64 URZ, [UR4+0x110], UR8 ;  /* 0x0001100804ff75b2 */ /* 0x0028620008000100 */
[----:B------:R4:W1:Y:S01]  /*0c90*/  SYNCS.EXCH.64 URZ, [UR4+0x130], UR6 ;  /* 0x0001300604ff75b2 */ /* 0x0008620008000100 */
[----:B------:R4:W1:Y:S01]  /*0ca0*/  SYNCS.EXCH.64 URZ, [UR4+0x118], UR8 ;  /* 0x0001180804ff75b2 */ /* 0x0008620008000100 */
[----:B------:R4:W1:Y:S01]  /*0cb0*/  SYNCS.EXCH.64 URZ, [UR4+0x138], UR6 ;  /* 0x0001380604ff75b2 */ /* 0x0008620008000100 */
[----:B------:R4:W1:Y:S01]  /*0cc0*/  SYNCS.EXCH.64 URZ, [UR4+0x120], UR8 ;  /* 0x0001200804ff75b2 */ /* 0x0008620008000100 */
[----:B------:R4:W1:Y:S01]  /*0cd0*/  SYNCS.EXCH.64 URZ, [UR4+0x140], UR6 ;  /* 0x0001400604ff75b2 */ /* 0x0008620008000100 */
[----:B------:R4:W1:Y:S01]  /*0ce0*/  SYNCS.EXCH.64 URZ, [UR4+0x128], UR8 ;  /* 0x0001280804ff75b2 */ /* 0x0008620008000100 */
[----:B------:R4:W1:Y:S02]  /*0cf0*/  SYNCS.EXCH.64 URZ, [UR4+0x148], UR6 ;  /* 0x0001480604ff75b2 */ /* 0x0008640008000100 */
[----:B----4-:R-:W-:Y:S01]  /*0d00*/  NOP ;  /* 0x0000000000007918 */ /* 0x010fe20000000000 */
.L_x_14:
[----:B------:R-:W4:Y:S01]  /*0d10*/  SHFL.IDX PT, R2, R81, RZ, 0x1f ;  /* 0x00001fff51027589 */ /* 0x000f2200000e0000 */
[----:B------:R-:W1:Y:S01]  /*0d20*/  S2UR UR48, SR_CgaCtaId ;  /* 0x00000000003079c3 */ /* 0x000e620000008800 */
[----:B------:R-:W-:Y:S01]  /*0d30*/  NOP ;  /* 0x0000000000007918 */ /* 0x000fe20000000000 */
[----:B----4-:R-:W-:-:S13]  /*0d40*/  ISETP.NE.AND P0, PT, R2, 0x3, PT ;  /* 0x000000030200780c */ /* 0x010fda0003f05270 */
[----:B-1----:R-:W-:Y:S05]  /*0d50*/  @P0 BRA `(.L_x_15) ;  /* 0x0000000000340947 */ /* 0x002fea0003800000 */
[----:B------:R-:W-:Y:S01]  /*0d60*/  UMOV UR4, 0x400 ;  /* 0x0000040000047882 */ /* 0x000fe20000000000 */
[----:B------:R-:W-:Y:S01]  /*0d70*/  UMOV UR6, 0x20 ;  /* 0x0000002000067882 */ /* 0x000fe20000000000 */
[----:B------:R-:W-:Y:S02]  /*0d80*/  ULEA UR4, UR48, UR4, 0x18 ;  /* 0x0000000430047291 */ /* 0x000fe4000f8ec0ff */
[----:B------:R-:W-:-:S04]  /*0d90*/  UIADD3 UR6, UPT, UPT, -UR6, 0x100000, URZ ;  /* 0x0010000006067890 */ /* 0x000fc8000fffe1ff */
[----:B------:R-:W-:Y:S02]  /*0da0*/  USHF.L.U32 UR7, UR6, 0xb, URZ ;  /* 0x0000000b06077899 */ /* 0x000fe400080006ff */
[----:B------:R-:W-:Y:S01]  /*0db0*/  USHF.L.U32 UR6, UR6, 0x1, URZ ;  /* 0x0000000106067899 */ /* 0x000fe200080006ff */
[----:B------:R-:W-:Y:S01]  /*0dc0*/  ELECT P0, URZ, PT ;  /* 0x0000000000ff782f */ /* 0x000fe20003800000 */
[----:B------:R-:W1:Y:S10]  /*0dd0*/  FENCE.VIEW.ASYNC.S ;  /* 0x00000000000073c6 */ /* 0x000e740000000000 */
[----:B-1----:R1:W4:Y:S01]  /*0de0*/  SYNCS.EXCH.64 URZ, [UR4+0x150], UR6 ;  /* 0x0001500604ff75b2 */ /* 0x0023220008000100 */
[----:B------:R1:W1:Y:S01]  /*0df0*/  SYNCS.EXCH.64 URZ, [UR4+0x160], UR6 ;  /* 0x0001600604ff75b2 */ /* 0x0002620008000100 */
[----:B------:R1:W1:Y:S01]  /*0e00*/  SYNCS.EXCH.64 URZ, [UR4+0x158], UR6 ;  /* 0x0001580604ff75b2 */ /* 0x0002620008000100 */
[----:B------:R1:W1:Y:S01]  /*0e10*/  SYNCS.EXCH.64 URZ, [UR4+0x168], UR6 ;  /* 0x0001680604ff75b2 */ /* 0x0002620008000100 */
[----:B------:R-:W-:Y:S01]  /*0e20*/  NOP ;  /* 0x0000000000007918 */ /* 0x000fe20000000000 */
.L_x_15:
[----:B-1----:R-:W1:Y:S01]  /*0e30*/  LDCU UR4, c[0x0][0x36c] ;  /* 0x00006d80ff0477ac */ /* 0x002e620008000800 */
[----:B------:R-:W-:Y:S01]  /*0e40*/  ISETP.NE.OR P3, PT, R0, 0x2, !P3 ;  /* 0x000000020000780c */ /* 0x000fe20005f65670 */
[----:B------:R-:W-:Y:S01]  /*0e50*/  NOP ;  /* 0x0000000000007918 */ /* 0x000fe20000000000 */
[----:B------:R-:W-:Y:S01]  /*0e60*/  LOP3.LUT R0, R69, 0x1f, RZ, 0xc0, !PT ;  /* 0x0000001f45007812 */ /* 0x000fe200078ec0ff */
[----:B------:R-:W-:Y:S02]  /*0e70*/  UISETP.NE.AND UP4, UPT, UR18, 0x2, UPT ;  /* 0x000000021200788c */ /* 0x000fe4000bf85270 */
[----:B------:R-:W-:Y:S02]  /*0e80*/  UISETP.NE.AND UP5, UPT, UR18, URZ, UPT ;  /* 0x000000ff1200728c */ /* 0x000fe4000bfa5270 */
[----:B-1----:R-:W-:-:S09]  /*0e90*/  UISETP.EQ.U32.AND UP6, UPT, UR4, 0x1, UPT ;  /* 0x000000010400788c */ /* 0x002fd2000bfc2070 */
[----:B------:R-:W-:Y:S05]  /*0ea0*/  BRA.U !UP6, `(.L_x_16) ;  /* 0x000000010e087547 */ /* 0x000fea000b800000 */
[----:B--234-:R-:W-:Y:S01]  /*0eb0*/  UCGABAR_ARV ;  /* 0x00000000000079c7 */ /* 0x01cfe20008000000 */
[----:B------:R-:W-:Y:S05]  /*0ec0*/  BRA `(.L_x_17) ;  /* 0x0000000000047947 */ /* 0x000fea0003800000 */
.L_x_16:
[----:B--234-:R-:W-:Y:S01]  /*0ed0*/  NOP ;  /* 0x0000000000007918 */ /* 0x01cfe20000000000 */
.L_x_17:
[----:B------:R-:W1:Y:S01]  /*0ee0*/  S2UR UR46, SR_CTAID.X ;  /* 0x00000000002e79c3 */ /* 0x000e620000002500 */
[----:B------:R-:W-:-:S05]  /*0ef0*/  CS2R.32 R3, SR_CgaSize ;  /* 0x0000000000037805 */ /* 0x000fca0000008a00 */
[----:B------:R-:W-:-:S05]  /*0f00*/  IMAD R3, R3, -0xa0, RZ ;  /* 0xffffff6003037824 */ /* 0x000fca00078e02ff */
[----:B------:R-:W-:-:S14]  /*0f10*/  R2UR UR5, R3 ;  /* 0x00000000030572ca */ /* 0x000fdc00000e0000 */
[----:B------:R-:W2:Y:S01]  /*0f20*/  LDCU UR5, c[0x0][UR5+0x2b0] ;  /* 0x00005600050577ac */ /* 0x000ea20008000800 */
[----:B------:R-:W-:-:S05]  /*0f30*/  CS2R.32 R3, SR_CgaSize ;  /* 0x0000000000037805 */ /* 0x000fca0000008a00 */
[----:B------:R-:W-:-:S05]  /*0f40*/  IMAD R3, R3, -0xa0, RZ ;  /* 0xffffff6003037824 */ /* 0x000fca00078e02ff */
[----:B------:R-:W-:-:S14]  /*0f50*/  R2UR UR4, R3 ;  /* 0x00000000030472ca */ /* 0x000fdc00000e0000 */
[----:B------:R-:W3:Y:S01]  /*0f60*/  LDCU UR4, c[0x0][UR4+0x2b4] ;  /* 0x00005680040477ac */ /* 0x000ee20008000800 */
[----:B------:R-:W4:Y:S01]  /*0f70*/  S2UR UR45, SR_CTAID.Y ;  /* 0x00000000002d79c3 */ /* 0x000f220000002600 */
[----:B------:R-:W-:-:S05]  /*0f80*/  CS2R.32 R3, SR_CgaSize ;  /* 0x0000000000037805 */ /* 0x000fca0000008a00 */
[----:B------:R-:W-:-:S05]  /*0f90*/  IMAD R3, R3, -0xa0, RZ ;  /* 0xffffff6003037824 */ /* 0x000fca00078e02ff */
[----:B------:R-:W-:-:S14]  /*0fa0*/  R2UR UR60, R3 ;  /* 0x00000000033c72ca */ /* 0x000fdc00000e0000 */
[----:B------:R-:W3:Y:S01]  /*0fb0*/  LDCU UR60, c[0x0][UR60+0x2a0] ;  /* 0x000054003c3c77ac */ /* 0x000ee20008000800 */
[----:B------:R-:W-:-:S05]  /*0fc0*/  CS2R.32 R3, SR_CgaSize ;  /* 0x0000000000037805 */ /* 0x000fca0000008a00 */
[----:B------:R-:W-:-:S05]  /*0fd0*/  IMAD R3, R3, -0xa0, RZ ;  /* 0xffffff6003037824 */ /* 0x000fca00078e02ff */
[----:B------:R-:W-:-:S14]  /*0fe0*/  R2UR UR57, R3 ;  /* 0x00000000033972ca */ /* 0x000fdc00000e0000 */
[----:B------:R-:W3:Y:S01]  /*0ff0*/  LDCU UR57, c[0x0][UR57+0x2a4] ;  /* 0x00005480393977ac */ /* 0x000ee20008000800 */
[----:B------:R-:W-:Y:S01]  /*1000*/  USHF.L.U32 UR24, UR48, 0xc, URZ ;  /* 0x0000000c30187899 */ /* 0x000fe200080006ff */
[----:B------:R-:W3:Y:S01]  /*1010*/  LDCU UR19, c[0x0][0xb24] ;  /* 0x00016480ff1377ac */ /* 0x000ee20008000800 */
[----:B------:R-:W3:Y:S01]  /*1020*/  LDCU UR42, c[0x0][0xb24] ;  /* 0x00016480ff2a77ac */ /* 0x000ee20008000800 */
[----:B-1----:R-:W-:Y:S01]  /*1030*/  I2FP.F32.U32 R3, UR46 ;  /* 0x0000002e00037c45 */ /* 0x002fe20008201000 */
[----:B------:R-:W1:Y:S04]  /*1040*/  LDCU UR22, c[0x0][0xb30] ;  /* 0x00016600ff1677ac */ /* 0x000e680008000800 */
[----:B--2---:R-:W-:Y:S01]  /*1050*/  FMUL R3, R3, UR5 ;  /* 0x0000000503037c20 */ /* 0x004fe20008400000 */
[----:B------:R-:W-:Y:S01]  /*1060*/  ULOP3.LUT UR24, UR24, 0x1000, URZ, 0xc0, !UPT ;  /* 0x0000100018187892 */ /* 0x000fe2000f8ec0ff */
[----:B----4-:R-:W-:-:S04]  /*1070*/  I2FP.F32.U32 R2, UR45 ;  /* 0x0000002d00027c45 */ /* 0x010fc80008201000 */
[----:B------:R-:W2:Y:S01]  /*1080*/  F2I.U32.TRUNC.NTZ R3, R3 ;  /* 0x0000000300037305 */ /* 0x000ea2000020f000 */
[----:B---3--:R-:W-:-:S07]  /*1090*/  FMUL R2, R2, UR4 ;  /* 0x0000000402027c20 */ /* 0x008fce0008400000 */
[----:B------:R-:W3:Y:S01]  /*10a0*/  F2I.U32.TRUNC.NTZ R2, R2 ;  /* 0x0000000200027305 */ /* 0x000ee2000020f000 */
[----:B--2---:R-:W-:Y:S02]  /*10b0*/  R2UR UR5, R3 ;  /* 0x00000000030572ca */ /* 0x004fe400000e0000 */
[----:B---3--:R-:W-:Y:S02]  /*10c0*/  R2UR UR4, R2 ;  /* 0x00000000020472ca */ /* 0x008fe400000e0000 */
[----:B------:R-:W-:-:S09]  /*10d0*/  PRMT R2, RZ, 0x7610, R2 ;  /* 0x00007610ff027816 */ /* 0x000fd20000000002 */
[----:B------:R-:W-:-:S04]  /*10e0*/  UIADD3 UR5, UPT, UPT, -UR5, URZ, URZ ;  /* 0x000000ff05057290 */ /* 0x000fc8000fffe1ff */
[----:B------:R-:W-:Y:S02]  /*10f0*/  UIMAD UR60, UR60, UR5, UR46 ;  /* 0x000000053c3c72a4 */ /* 0x000fe4000f8e022e */
[----:B------:R-:W-:-:S04]  /*1100*/  UIADD3 UR4, UPT, UPT, -UR4, URZ, URZ ;  /* 0x000000ff04047290 */ /* 0x000fc8000fffe1ff */
[----:B------:R-:W-:Y:S01]  /*1110*/  UIMAD UR57, UR57, UR4, UR45 ;  /* 0x00000004393972a4 */ /* 0x000fe2000f8e022d */
[----:B-1----:R-:W-:Y:S11]  /*1120*/  BRA.U UP5, `(.L_x_18) ;  /* 0x0000000105247547 */ /* 0x002ff6000b800000 */
[----:B------:R-:W-:-:S04]  /*1130*/  UISETP.NE.AND UP0, UPT, UR57, URZ, UPT ;  /* 0x000000ff3900728c */ /* 0x000fc8000bf05270 */
[----:B------:R-:W-:-:S04]  /*1140*/  UISETP.EQ.OR UP0, UPT, UR60, URZ, !UP0 ;  /* 0x000000ff3c00728c */ /* 0x000fc8000c702670 */
[----:B------:R-:W-:Y:S02]  /*1150*/  USEL UR5, URZ, 0x1, !UP0 ;  /* 0x00000001ff057887 */ /* 0x000fe4000c000000 */
[----:B------:R-:W-:-:S04]  /*1160*/  UISETP.NE.AND UP0, UPT, UR57, URZ, UPT ;  /* 0x000000ff3900728c */ /* 0x000fc8000bf05270 */
[----:B------:R-:W-:Y:S02]  /*1170*/  USEL UR4, URZ, 0x2, UP0 ;  /* 0x00000002ff047887 */ /* 0x000fe40008000000 */
[----:B------:R-:W-:-:S04]  /*1180*/  UISETP.NE.AND UP0, UPT, UR60, 0x1, UPT ;  /* 0x000000013c00788c */ /* 0x000fc8000bf05270 */
[----:B------:R-:W-:-:S04]  /*1190*/  USEL UR4, UR4, 0x2, UP0 ;  /* 0x0000000204047887 */ /* 0x000fc80008000000 */
[----:B------:R-:W-:-:S06]  /*11a0*/  UIADD3 UR4, UPT, UPT, UR5, UR4, URZ ;  /* 0x0000000405047290 */ /* 0x000fcc000fffe0ff */
[----:B------:R-:W-:-:S07]  /*11b0*/  MOV R2, UR4 ;  /* 0x0000000400027c02 */ /* 0x000fce0008000f00 */
.L_x_18:
[----:B------:R-:W1:Y:S01]  /*11c0*/  S2UR UR36, SR_CTAID.Z ;  /* 0x00000000002479c3 */ /* 0x000e620000002700 */
[----:B------:R-:W-:-:S09]  /*11d0*/  UISETP.GE.AND UP0, UPT, UR19, 0x1, UPT ;  /* 0x000000011300788c */ /* 0x000fd2000bf06270 */
[----:B------:R-:W-:Y:S05]  /*11e0*/  BRA.U !UP0, `(.L_x_19) ;  /* 0x0000000108d07547 */ /* 0x000fea000b800000 */
[----:B------:R-:W2:Y:S01]  /*11f0*/  LDCU UR20, c[0x0][0xb0c] ;  /* 0x00016180ff1477ac */ /* 0x000ea20008000800 */
[----:B------:R-:W3:Y:S01]  /*1200*/  LDCU.128 UR12, c[0x0][0xb10] ;  /* 0x00016200ff0c77ac */ /* 0x000ee20008000c00 */
[----:B------:R-:W4:Y:S01]  /*1210*/  LDCU UR6, c[0x0][0x370] ;  /* 0x00006e00ff0677ac */ /* 0x000f220008000800 */
[----:B------:R-:W1:Y:S01]  /*1220*/  LDCU UR7, c[0x0][0x374] ;  /* 0x00006e80ff0777ac */ /* 0x000e620008000800 */
[----:B------:R-:W1:Y:S01]  /*1230*/  LDCU UR21, c[0x0][0xb20] ;  /* 0x00016400ff1577ac */ /* 0x000e620008000800 */
[----:B--2---:R-:W-:Y:S02]  /*1240*/  UISETP.NE.AND UP0, UPT, UR20, 0x1, UPT ;  /* 0x000000011400788c */ /* 0x004fe4000bf05270 */
[----:B---3--:R-:W-:Y:S01]  /*1250*/  UIMAD.WIDE.U32 UR4, UR46, UR12, URZ ;  /* 0x0000000c2e0472a5 */ /* 0x008fe2000f8e00ff */
[----:B------:R-:W2:Y:S01]  /*1260*/  LDCU.64 UR8, c[0x0][0xb28] ;  /* 0x00016500ff0877ac */ /* 0x000ea20008000a00 */
[----:B----4-:R-:W-:Y:S02]  /*1270*/  UIMAD.WIDE.U32 UR10, UR6, UR12, URZ ;  /* 0x0000000c060a72a5 */ /* 0x010fe4000f8e00ff */
[----:B------:R-:W-:-:S02]  /*1280*/  USHF.R.U32.HI UR5, URZ, UR13, UR5 ;  /* 0x0000000dff057299 */ /* 0x000fc40008011605 */
[----:B------:R-:W-:Y:S02]  /*1290*/  UISETP.NE.AND UP2, UPT, UR19, 0x1, UPT ;  /* 0x000000011300788c */ /* 0x000fe4000bf45270 */
[----:B------:R-:W-:Y:S01]  /*12a0*/  USEL UR5, UR46, UR5, !UP0 ;  /* 0x000000052e057287 */ /* 0x000fe2000c000000 */
[----:B------:R-:W-:Y:S01]  /*12b0*/  UMOV UR10, UR11 ;  /* 0x0000000b000a7c82 */ /* 0x000fe20008000000 */
[----:B------:R-:W-:Y:S02]  /*12c0*/  UIMAD.WIDE.U32 UR16, UR45, UR15, URZ ;  /* 0x0000000f2d1072a5 */ /* 0x000fe4000f8e00ff */
[----:B------:R-:W-:Y:S02]  /*12d0*/  @UP0 USHF.R.U32.HI UR6, URZ, UR13, UR10 ;  /* 0x0000000dff060299 */ /* 0x000fe4000801160a */
[----:B------:R-:W-:Y:S02]  /*12e0*/  UISETP.NE.AND UP0, UPT, UR14, 0x1, UPT ;  /* 0x000000010e00788c */ /* 0x000fe4000bf05270 */
[----:B-1----:R-:W-:-:S02]  /*12f0*/  UIMAD.WIDE.U32 UR10, UR7, UR15, URZ ;  /* 0x0000000f070a72a5 */ /* 0x002fc4000f8e00ff */
[----:B--2---:R-:W-:Y:S01]  /*1300*/  UIMAD.WIDE.U32 UR12, UR6, UR8, URZ ;  /* 0x00000008060c72a5 */ /* 0x004fe2000f8e00ff */
[----:B------:R-:W-:Y:S02]  /*1310*/  UMOV UR4, UR17 ;  /* 0x0000001100047c82 */ /* 0x000fe40008000000 */
[----:B------:R-:W-:Y:S02]  /*1320*/  USHF.R.U32.HI UR4, URZ, UR21, UR4 ;  /* 0x00000015ff047299 */ /* 0x000fe40008011604 */
[----:B------:R-:W-:Y:S02]  /*1330*/  UMOV UR10, UR11 ;  /* 0x0000000b000a7c82 */ /* 0x000fe40008000000 */
[----:B------:R-:W-:Y:S01]  /*1340*/  UMOV UR12, UR13 ;  /* 0x0000000d000c7c82 */ /* 0x000fe20008000000 */
[----:B------:R-:W-:Y:S02]  /*1350*/  @UP0 USHF.R.U32.HI UR7, URZ, UR21, UR10 ;  /* 0x00000015ff070299 */ /* 0x000fe4000801160a */
[----:B------:R-:W-:-:S02]  /*1360*/  USEL UR4, UR45, UR4, !UP0 ;  /* 0x000000042d047287 */ /* 0x000fc4000c000000 */
[----:B------:R-:W-:Y:S02]  /*1370*/  UIMAD.WIDE.U32 UR10, UR7, UR8, URZ ;  /* 0x00000008070a72a5 */ /* 0x000fe4000f8e00ff */
[----:B------:R-:W-:Y:S02]  /*1380*/  @UP2 USHF.R.U32.HI UR6, URZ, UR9, UR12 ;  /* 0x00000009ff062299 */ /* 0x000fe4000801160c */
[----:B------:R-:W-:-:S03]  /*1390*/  UIMAD.WIDE.U32 UR12, UR4, UR8, URZ ;  /* 0x00000008040c72a5 */ /* 0x000fc6000f8e00ff */
[----:B------:R-:W-:Y:S02]  /*13a0*/  UMOV UR10, UR11 ;  /* 0x0000000b000a7c82 */ /* 0x000fe40008000000 */
[----:B------:R-:W-:Y:S02]  /*13b0*/  @UP2 USHF.R.U32.HI UR7, URZ, UR9, UR10 ;  /* 0x00000009ff072299 */ /* 0x000fe4000801160a */
[----:B------:R-:W-:Y:S02]  /*13c0*/  UIMAD UR10, UR6, UR19, URZ ;  /* 0x00000013060a72a4 */ /* 0x000fe4000f8e02ff */
[----:B------:R-:W-:-:S04]  /*13d0*/  UIMAD UR7, UR7, UR19, URZ ;  /* 0x00000013070772a4 */ /* 0x000fc8000f8e02ff */
[----:B------:R-:W-:-:S03]  /*13e0*/  UISETP.GE.AND UP0, UPT, UR4, UR7, UPT ;  /* 0x000000070400728c */ /* 0x000fc6000bf06270 */
[----:B------:R-:W-:Y:S01]  /*13f0*/  UMOV UR7, UR13 ;  /* 0x0000000d00077c82 */ /* 0x000fe20008000000 */
[----:B------:R-:W-:Y:S02]  /*1400*/  UISETP.GE.OR UP0, UPT, UR5, UR10, UP0 ;  /* 0x0000000a0500728c */ /* 0x000fe40008706670 */
[----:B------:R-:W-:Y:S02]  /*1410*/  UIMAD.WIDE.U32 UR10, UR5, UR8, URZ ;  /* 0x00000008050a72a5 */ /* 0x000fe4000f8e00ff */
[----:B------:R-:W-:Y:S02]  /*1420*/  USHF.R.U32.HI UR7, URZ, UR9, UR7 ;  /* 0x00000009ff077299 */ /* 0x000fe40008011607 */
[----:B------:R-:W-:Y:S02]  /*1430*/  UIADD3 UR10, UPT, UPT, -UR4, URZ, URZ ;  /* 0x000000ff040a7290 */ /* 0x000fe4000fffe1ff */
[----:B------:R-:W-:Y:S02]  /*1440*/  USEL UR7, UR4, UR7, !UP2 ;  /* 0x0000000704077287 */ /* 0x000fe4000d000000 */
[----:B------:R-:W-:Y:S01]  /*1450*/  UIMAD UR10, UR14, UR10, UR45 ;  /* 0x0000000a0e0a72a4 */ /* 0x000fe2000f8e022d */
[----:B------:R-:W-:Y:S01]  /*1460*/  @!UP0 UMOV UR8, UR11 ;  /* 0x0000000b00088c82 */ /* 0x000fe20008000000 */
[----:B------:R-:W-:-:S02]  /*1470*/  UIADD3 UR11, UPT, UPT, -UR5, URZ, URZ ;  /* 0x000000ff050b7290 */ /* 0x000fc4000fffe1ff */
[----:B------:R-:W-:Y:S02]  /*1480*/  @!UP0 USHF.R.U32.HI UR8, URZ, UR9, UR8 ;  /* 0x00000009ff088299 */ /* 0x000fe40008011608 */
[----:B------:R-:W-:Y:S02]  /*1490*/  UIADD3 UR9, UPT, UPT, -UR7, URZ, URZ ;  /* 0x000000ff07097290 */ /* 0x000fe4000fffe1ff */
[----:B------:R-:W-:Y:S02]  /*14a0*/  @!UP0 USEL UR8, UR5, UR8, !UP2 ;  /* 0x0000000805088287 */ /* 0x000fe4000d000000 */
[----:B------:R-:W-:Y:S02]  /*14b0*/  UIMAD UR9, UR19, UR9, UR4 ;  /* 0x00000009130972a4 */ /* 0x000fe4000f8e0204 */
[----:B------:R-:W-:Y:S02]  /*14c0*/  @!UP0 UIADD3 UR7, UPT, UPT, UR7, -UR8, URZ ;  /* 0x8000000807078290 */ /* 0x000fe4000fffe0ff */
[----:B------:R-:W-:-:S02]  /*14d0*/  @!UP0 UIMAD UR6, UR9, UR6, UR8 ;  /* 0x00000006090682a4 */ /* 0x000fc4000f8e0208 */
[----:B------:R-:W-:Y:S02]  /*14e0*/  @!UP0 UIMAD UR4, UR7, UR19, UR5 ;  /* 0x00000013070482a4 */ /* 0x000fe4000f8e0205 */
[----:B------:R-:W-:Y:S02]  /*14f0*/  UIMAD UR46, UR20, UR11, UR46 ;  /* 0x0000000b142e72a4 */ /* 0x000fe4000f8e022e */
[----:B------:R-:W-:Y:S01]  /*1500*/  UIMAD UR45, UR4, UR14, UR10 ;  /* 0x0000000e042d72a4 */ /* 0x000fe2000f8e020a */
[----:B------:R-:W-:Y:S02]  /*1510*/  @!UP0 UMOV UR5, UR6 ;  /* 0x0000000600058c82 */ /* 0x000fe40008000000 */
[----:B------:R-:W-:-:S12]  /*1520*/  UIMAD UR46, UR5, UR20, UR46 ;  /* 0x00000014052e72a4 */ /* 0x000fd8000f8e022e */
.L_x_19:
[----:B------:R-:W-:-:S09]  /*1530*/  UISETP.NE.AND UP0, UPT, UR22, 0x1, UPT ;  /* 0x000000011600788c */ /* 0x000fd2000bf05270 */
[----:B------:R-:W-:Y:S05]  /*1540*/  BRA.U UP0, `(.L_x_20) ;  /* 0x0000000100407547 */ /* 0x000fea000b800000 */
[----:B------:R-:W2:Y:S01]  /*1550*/  LDCU.128 UR8, c[0x0][0xb10] ;  /* 0x00016200ff0877ac */ /* 0x000ea20008000c00 */
[----:B------:R-:W3:Y:S01]  /*1560*/  LDCU UR12, c[0x0][0xb0c] ;  /* 0x00016180ff0c77ac */ /* 0x000ee20008000800 */
[----:B------:R-:W4:Y:S01]  /*1570*/  LDCU UR13, c[0x0][0xb20] ;  /* 0x00016400ff0d77ac */ /* 0x000f220008000800 */
[----:B--2---:R-:W-:Y:S02]  /*1580*/  UIMAD.WIDE.U32 UR4, UR46, UR8, URZ ;  /* 0x000000082e0472a5 */ /* 0x004fe4000f8e00ff */
[----:B------:R-:W-:Y:S02]  /*1590*/  UIMAD.WIDE.U32 UR6, UR45, UR11, URZ ;  /* 0x0000000b2d0672a5 */ /* 0x000fe4000f8e00ff */
[----:B---3--:R-:W-:Y:S02]  /*15a0*/  UISETP.NE.AND UP0, UPT, UR12, 0x1, UPT ;  /* 0x000000010c00788c */ /* 0x008fe4000bf05270 */
[----:B------:R-:W-:-:S03]  /*15b0*/  USHF.R.U32.HI UR5, URZ, UR9, UR5 ;  /* 0x00000009ff057299 */ /* 0x000fc60008011605 */
[----:B------:R-:W-:Y:S01]  /*15c0*/  UMOV UR4, UR7 ;  /* 0x0000000700047c82 */ /* 0x000fe20008000000 */
[----:B------:R-:W-:Y:S02]  /*15d0*/  USEL UR5, UR46, UR5, !UP0 ;  /* 0x000000052e057287 */ /* 0x000fe4000c000000 */
[----:B------:R-:W-:Y:S02]  /*15e0*/  UISETP.NE.AND UP0, UPT, UR10, 0x1, UPT ;  /* 0x000000010a00788c */ /* 0x000fe4000bf05270 */
[----:B----4-:R-:W-:-:S04]  /*15f0*/  USHF.R.U32.HI UR4, URZ, UR13, UR4 ;  /* 0x0000000dff047299 */ /* 0x010fc80008011604 */
[----:B------:R-:W-:-:S04]  /*1600*/  USEL UR4, UR45, UR4, !UP0 ;  /* 0x000000042d047287 */ /* 0x000fc8000c000000 */
[----:B------:R-:W-:Y:S02]  /*1610*/  UIADD3 UR6, UPT, UPT, UR5, -UR4, URZ ;  /* 0x8000000405067290 */ /* 0x000fe4000fffe0ff */
[----:B------:R-:W-:Y:S02]  /*1620*/  UIADD3 UR4, UPT, UPT, -UR5, UR4, URZ ;  /* 0x0000000405047290 */ /* 0x000fe4000fffe1ff */
[----:B------:R-:W-:Y:S02]  /*1630*/  UIMAD UR45, UR6, UR10, UR45 ;  /* 0x0000000a062d72a4 */ /* 0x000fe4000f8e022d */
[----:B------:R-:W-:-:S12]  /*1640*/  UIMAD UR46, UR4, UR12, UR46 ;  /* 0x0000000c042e72a4 */ /* 0x000fd8000f8e022e */
.L_x_20:
[----:B------:R-:W-:Y:S01]  /*1650*/  UISETP.NE.AND UP0, UPT, UR18, 0x2, UPT ;  /* 0x000000021200788c */ /* 0x000fe2000bf05270 */
[----:B------:R-:W-:Y:S09]  /*1660*/  BRA.U !UP6, `(.L_x_21) ;  /* 0x000000010e0c7547 */ /* 0x000ff2000b800000 */
[----:B------:R-:W-:Y:S01]  /*1670*/  UCGABAR_WAIT ;  /* 0x0000000000007dc7 */ /* 0x000fe20008000000 */
[----:B------:R-:W-:Y:S01]  /*1680*/  CCTL.IVALL ;  /* 0x00000000ff00798f */ /* 0x000fe20002000000 */
[----:B------:R-:W-:Y:S05]  /*1690*/  BRA `(.L_x_22) ;  /* 0x0000000000047947 */ /* 0x000fea0003800000 */
.L_x_21:
[----:B------:R-:W-:Y:S06]  /*16a0*/  BAR.SYNC.DEFER_BLOCKING 0x0 ;  /* 0x0000000000007b1d */ /* 0x000fec0000010000 */
.L_x_22:
[----:B------:R-:W-:Y:S05]  /*16b0*/  BRA.U UP0, `(.L_x_23) ;  /* 0x0000001900047547 */ /* 0x000fea000b800000 */
[----:B------:R-:W2:Y:S01]  /*16c0*/  LDCU UR6, c[0x0][0x38c] ;  /* 0x00007180ff0677ac */ /* 0x000ea20008000800 */
[----:B------:R-:W-:Y:S01]  /*16d0*/  PLOP3.LUT P1, PT, PT, PT, UP3, 0x80, 0x8 ;  /* 0x000000000008781c */ /* 0x000fe20003f2f038 */
[----:B------:R-:W-:Y:S01]  /*16e0*/  IMAD.MOV.U32 R12, RZ, RZ, 0x1 ;  /* 0x00000001ff0c7424 */ /* 0x000fe200078e00ff */
[----:B------:R-:W-:Y:S01]  /*16f0*/  ISETP.EQ.OR P2, PT, R0, RZ, P3 ;  /* 0x000000ff0000720c */ /* 0x000fe20001f42670 */
[----:B------:R-:W-:Y:S01]  /*1700*/  UISETP.NE.AND UP1, UPT, UR18, URZ, UPT ;  /* 0x000000ff1200728c */ /* 0x000fe2000bf25270 */
[----:B------:R-:W-:Y:S01]  /*1710*/  PLOP3.LUT P1, PT, P1, PT, PT, 0x8, 0x80 ;  /* 0x000000000080781c */ /* 0x000fe20000f2e170 */
[----:B------:R-:W-:Y:S01]  /*1720*/  USEL UR25, URZ, 0x1, UP4 ;  /* 0x00000001ff197887 */ /* 0x000fe2000a000000 */
[----:B------:R-:W-:Y:S01]  /*1730*/  CS2R R10, SRZ ;  /* 0x00000000000a7805 */ /* 0x000fe2000001ff00 */
[----:B------:R-:W-:Y:S01]  /*1740*/  IMAD.MOV.U32 R9, RZ, RZ, RZ ;  /* 0x000000ffff097224 */ /* 0x000fe200078e00ff */
[----:B------:R-:W3:Y:S01]  /*1750*/  LDCU UR39, c[0x0][0x370] ;  /* 0x00006e00ff2777ac */ /* 0x000ee20008000800 */
[----:B------:R-:W-:Y:S01]  /*1760*/  IMAD.MOV.U32 R8, RZ, RZ, 0x1 ;  /* 0x00000001ff087424 */ /* 0x000fe200078e00ff */
[----:B------:R-:W4:Y:S01]  /*1770*/  LDCU.64 UR28, c[0x0][0x348] ;  /* 0x00006900ff1c77ac */ /* 0x000f220008000a00 */
[----:B------:R-:W-:-:S02]  /*1780*/  USHF.R.U32.HI UR44, URZ, 0x7, UR24 ;  /* 0x00000007ff2c7899 */ /* 0x000fc40008011618 */
[----:B--2---:R-:W-:Y:S02]  /*1790*/  UIADD3 UR5, UPT, UPT, UR6, 0x7f, URZ ;  /* 0x0000007f06057890 */ /* 0x004fe4000fffe0ff */
[----:B------:R-:W-:Y:S02]  /*17a0*/  UIADD3 UR47, UPT, UPT, UR6, 0xfe, URZ ;  /* 0x000000fe062f7890 */ /* 0x000fe4000fffe0ff */
[----:B------:R-:W-:Y:S01]  /*17b0*/  USHF.R.S32.HI UR4, URZ, 0x1f, UR5 ;  /* 0x0000001fff047899 */ /* 0x000fe20008011405 */
[----:B------:R-:W2:Y:S03]  /*17c0*/  LDCU UR38, c[0x0][0x374] ;  /* 0x00006e80ff2677ac */ /* 0x000ea60008000800 */
[----:B------:R-:W-:Y:S02]  /*17d0*/  ULEA.HI UR4, UR4, UR5, URZ, 0x7 ;  /* 0x0000000504047291 */ /* 0x000fe4000f8f38ff */
[----:B------:R-:W-:-:S02]  /*17e0*/  USEL UR25, UR25, 0x2, UP1 ;  /* 0x0000000219197887 */ /* 0x000fc40008800000 */
[----:B------:R-:W-:Y:S02]  /*17f0*/  USHF.R.S32.HI UR41, URZ, 0x7, UR4 ;  /* 0x00000007ff297899 */ /* 0x000fe40008011404 */
[----:B------:R-:W-:Y:S02]  /*1800*/  UIADD3 UR4, UPT, UPT, UR6, -0x1, URZ ;  /* 0xffffffff06047890 */ /* 0x000fe4000fffe0ff */
[----:B------:R-:W-:Y:S02]  /*1810*/  UISETP.LT.U32.AND UP0, UPT, UR41, 0xd, UPT ;  /* 0x0000000d2900788c */ /* 0x000fe4000bf01070 */
[----:B------:R-:W-:Y:S02]  /*1820*/  UISETP.GE.U32.AND UP2, UPT, UR4, -0xff, UPT ;  /* 0xffffff010400788c */ /* 0x000fe4000bf46070 */
[----:B------:R-:W-:Y:S01]  /*1830*/  USEL UR40, UR41, 0xd, UP0 ;  /* 0x0000000d29287887 */ /* 0x000fe20008000000 */
[----:B------:R-:W-:-:S03]  /*1840*/  UMOV UR5, URZ ;  /* 0x000000ff00057c82 */ /* 0x000fc60008000000 */
[----:B------:R-:W-:Y:S02]  /*1850*/  UIADD3 UR21, UPT, UPT, UR40, -0x1, URZ ;  /* 0xffffffff28157890 */ /* 0x000fe4000fffe0ff */
[----:B------:R-:W-:-:S03]  /*1860*/  UIADD3 UR43, UPT, UPT, UR41, -UR40, URZ ;  /* 0x80000028292b7290 */ /* 0x000fc6000fffe0ff */
[----:B------:R-:W-:-:S04]  /*1870*/  @UP2 UIADD3 UR21, UPT, UPT, UR40, URZ, URZ ;  /* 0x000000ff28152290 */ /* 0x000fc8000fffe0ff */
[----:B--234-:R-:W-:-:S12]  /*1880*/  UIADD3 UR21, UPT, UPT, UR21, 0x1, URZ ;  /* 0x0000000115157890 */ /* 0x01cfd8000fffe0ff */
.L_x_43:
[----:B------:R-:W-:Y:S01]  /*1890*/  UISETP.NE.AND UP0, UPT, UR48, URZ, UPT ;  /* 0x000000ff3000728c */ /* 0x000fe2000bf05270 */
[----:B------:R-:W2:Y:S08]  /*18a0*/  S2UR UR48, SR_CgaCtaId ;  /* 0x00000000003079c3 */ /* 0x000eb00000008800 */
[----:B------:R-:W-:Y:S05]  /*18b0*/  BRA.U UP0, `(.L_x_24) ;  /* 0x0000000100347547 */ /* 0x000fea000b800000 */
[----:B------:R-:W3:Y:S01]  /*18c0*/  S2R R0, SR_CgaCtaId ;  /* 0x0000000000007919 */ /* 0x000ee20000008800 */
[----:B------:R-:W-:-:S04]  /*18d0*/  MOV R2, 0x400 ;  /* 0x0000040000027802 */ /* 0x000fc80000000f00 */
[----:B---3--:R-:W-:Y:S02]  /*18e0*/  LEA R0, R0, R2, 0x18 ;  /* 0x0000000200007211 */ /* 0x008fe400078ec0ff */
[----:B------:R-:W-:-:S03]  /*18f0*/  SHF.L.U32 R2, R8, 0x1f, RZ ;  /* 0x0000001f08027819 */ /* 0x000fc600000006ff */
[----:B------:R-:W-:-:S04]  /*1900*/  IMAD R0, R9, 0x8, R0 ;  /* 0x0000000809007824 */ /* 0x000fc800078e0200 */
[----:B------:R-:W3:Y:S02]  /*1910*/  SYNCS.PHASECHK.TRANS64.TRYWAIT P0, [R0+URZ+0x160], R2 ;  /* 0x00016002000075a7 */ /* 0x000ee400080011ff */
[----:B---3--:R-:W-:Y:S05]  /*1920*/  @!P0 BRA `(.L_x_25) ;  /* 0x0000005400708947 */ /* 0x008fea0003800000 */
.L_x_112:
[----:B------:R-:W-:Y:S01]  /*1930*/  VIADD R9, R9, 0x1 ;  /* 0x0000000109097836 */ /* 0x000fe20000000000 */
[----:B------:R3:W-:Y:S04]  /*1940*/  SYNCS.ARRIVE.TRANS64.A1T0 RZ, [R0+URZ+0x150], RZ ;  /* 0x000150ff00ff79a7 */ /* 0x0007e800081000ff */
[----:B------:R-:W-:-:S04]  /*1950*/  ISETP.NE.AND P0, PT, R9, 0x2, PT ;  /* 0x000000020900780c */ /* 0x000fc80003f05270 */
[----:B------:R-:W-:Y:S02]  /*1960*/  SEL R9, R9, RZ, P0 ;  /* 0x000000ff09097207 */ /* 0x000fe40000000000 */
[----:B---3--:R-:W-:-:S04]  /*1970*/  SEL R0, RZ, 0x1, P0 ;  /* 0x00000001ff007807 */ /* 0x008fc80000000000 */
[----:B------:R-:W-:-:S07]  /*1980*/  LOP3.LUT R8, R8, R0, RZ, 0x3c, !PT ;  /* 0x0000000008087212 */ /* 0x000fce00078e3cff */
.L_x_24:
[----:B------:R-:W-:Y:S01]  /*1990*/  UMOV UR6, 0x400 ;  /* 0x0000040000067882 */ /* 0x000fe20000000000 */
[----:B------:R-:W-:Y:S01]  /*19a0*/  SHF.L.U32 R0, R12, 0x1f, RZ ;  /* 0x0000001f0c007819 */ /* 0x000fe200000006ff */
[----:B--2---:R-:W-:Y:S02]  /*19b0*/  ULEA UR6, UR48, UR6, 0x18 ;  /* 0x0000000630067291 */ /* 0x004fe4000f8ec0ff */
[----:B------:R-:W-:Y:S02]  /*19c0*/  UISETP.GE.U32.AND UP0, UPT, UR47, 0xff, UPT ;  /* 0x000000ff2f00788c */ /* 0x000fe4000bf06070 */
[----:B------:R-:W-:Y:S02]  /*19d0*/  ULEA UR4, UR5, UR6, 0x3 ;  /* 0x0000000605047291 */ /* 0x000fe4000f8e18ff */
[----:B------:R-:W-:Y:S02]  /*19e0*/  USHF.L.U32 UR35, UR46, 0x6, URZ ;  /* 0x000000062e237899 */ /* 0x000fe400080006ff */
[----:B------:R-:W-:Y:S01]  /*19f0*/  ULEA UR11, UR45, UR44, 0x6 ;  /* 0x0000002c2d0b7291 */ /* 0x000fe2000f8e30ff */
[----:B------:R-:W-:-:S04]  /*1a00*/  UMOV UR13, URZ ;  /* 0x000000ff000d7c82 */ /* 0x000fc80008000000 */
[----:B------:R2:W3:Y:S01]  /*1a10*/  SYNCS.PHASECHK.TRANS64.TRYWAIT P0, [UR4+0x68], R0 ;  /* 0x00006800ff0075a7 */ /* 0x0004e20008001104 */
[----:B------:R-:W-:Y:S06]  /*1a20*/  BRA.U !UP0, `(.L_x_26) ;  /* 0x0000000108bc7547 */ /* 0x000fec000b800000 */
[----:B------:R-:W-:Y:S01]  /*1a30*/  UMOV UR7, URZ ;  /* 0x000000ff00077c82 */ /* 0x000fe20008000000 */
[----:B------:R-:W-:-:S05]  /*1a40*/  UMOV UR4, UR5 ;  /* 0x0000000500047c82 */ /* 0x000fca0008000000 */
.L_x_32:
[----:B------:R-:W-:Y:S01]  /*1a50*/  ULEA UR33, UR4, UR6, 0x3 ;  /* 0x0000000604217291 */ /* 0x000fe2000f8e18ff */
[----:B---3--:R-:W-:Y:S01]  /*1a60*/  @!P3 MOV R2, 0x4000 ;  /* 0x000040000002b802 */ /* 0x008fe20000000f00 */
[----:B-1-34-:R-:W-:Y:S10]  /*1a70*/  @P0 BRA `(.L_x_27) ;  /* 0x00000000000c0947 */ /* 0x01aff40003800000 */
[----:B------:R-:W-:-:S04]  /*1a80*/  SHF.L.U32 R3, R12, 0x1f, RZ ;  /* 0x0000001f0c037819 */ /* 0x000fc800000006ff */
[----:B------:R-:W3:Y:S02]  /*1a90*/  SYNCS.PHASECHK.TRANS64.TRYWAIT P0, [UR33+0x68], R3 ;  /* 0x00006803ff0075a7 */ /* 0x000ee40008001121 */
[----:B---3--:R-:W-:Y:S05]  /*1aa0*/  @!P0 BRA `(.L_x_28) ;  /* 0x0000005400248947 */ /* 0x008fea0003800000 */
.L_x_27:
[----:B------:R3:W-:Y:S01]  /*1ab0*/  @!P3 SYNCS.ARRIVE.TRANS64 RZ, [UR33], R2 ;  /* 0x00000002ffffb9a7 */ /* 0x0007e20008000021 */
[----:B------:R-:W-:-:S04]  /*1ac0*/  ULOP3.LUT UR5, UR25, 0x2, URZ, 0xfc, !UPT ;  /* 0x0000000219057892 */ /* 0x000fc8000f8efcff */
[----:B------:R-:W-:-:S09]  /*1ad0*/  UISETP.NE.AND UP0, UPT, UR5, 0x2, UPT ;  /* 0x000000020500788c */ /* 0x000fd2000bf05270 */
[----:B------:R-:W-:Y:S05]  /*1ae0*/  BRA.U UP0, `(.L_x_29) ;  /* 0x0000000100047547 */ /* 0x000fea000b800000 */
[----:B-1----:R-:W-:Y:S05]  /*1af0*/  BPT.TRAP 0x1 ;  /* 0x000000040000795c */ /* 0x002fea0000300000 */
.L_x_29:
[----:B------:R-:W-:Y:S04]  /*1b00*/  BSSY.RECONVERGENT B0, `(.L_x_30) ;  /* 0x0000003000007945 */ /* 0x000fe80003800200 */
[----:B------:R-:W-:Y:S05]  /*1b10*/  @P2 BRA `(.L_x_31) ;  /* 0x0000000000042947 */ /* 0x000fea0003800000 */
[----:B-1----:R-:W-:Y:S05]  /*1b20*/  BPT.TRAP 0x1 ;  /* 0x000000040000795c */ /* 0x002fea0000300000 */
.L_x_31:
[----:B-1----:R-:W-:Y:S05]  /*1b30*/  BSYNC.RECONVERGENT B0 ;  /* 0x0000000000007941 */ /* 0x002fea0003800200 */
.L_x_30:
[----:B------:R-:W-:Y:S02]  /*1b40*/  UIADD3 UR5, UPT, UPT, UR4, 0x1, URZ ;  /* 0x0000000104057890 */ /* 0x000fe4000fffe0ff */
[----:B------:R-:W-:Y:S02]  /*1b50*/  USHF.L.U32 UR34, UR7, 0x7, URZ ;  /* 0x0000000707227899 */ /* 0x000fe400080006ff */
[----:B------:R-:W-:Y:S02]  /*1b60*/  UISETP.NE.AND UP0, UPT, UR5, 0xd, UPT ;  /* 0x0000000d0500788c */ /* 0x000fe4000bf05270 */
[----:B------:R-:W-:Y:S02]  /*1b70*/  USHF.L.U32 UR32, UR4, 0xd, URZ ;  /* 0x0000000d04207899 */ /* 0x000fe400080006ff */
[----:B------:R-:W-:Y:S02]  /*1b80*/  USEL UR9, URZ, 0x1, UP0 ;  /* 0x00000001ff097887 */ /* 0x000fe40008000000 */
[----:B------:R-:W-:-:S02]  /*1b90*/  USEL UR5, UR5, URZ, UP0 ;  /* 0x000000ff05057287 */ /* 0x000fc40008000000 */
[----:B------:R-:W-:Y:S02]  /*1ba0*/  UIADD3 UR14, UP0, UPT, UR28, 0x180, URZ ;  /* 0x000001801c0e7890 */ /* 0x000fe4000ff1e0ff */
[----:B------:R-:W-:Y:S01]  /*1bb0*/  ULEA UR8, UR5, UR6, 0x3 ;  /* 0x0000000605087291 */ /* 0x000fe2000f8e18ff */
[----:B------:R-:W-:Y:S01]  /*1bc0*/  LOP3.LUT R12, R12, UR9, RZ, 0x3c, !PT ;  /* 0x000000090c0c7c12 */ /* 0x000fe2000f8e3cff */
[----:B------:R-:W-:Y:S02]  /*1bd0*/  UIADD3 UR7, UPT, UPT, UR7, 0x1, URZ ;  /* 0x0000000107077890 */ /* 0x000fe4000fffe0ff */
[----:B------:R-:W-:Y:S01]  /*1be0*/  UIADD3 UR16, UP1, UPT, UR28, 0x80, URZ ;  /* 0x000000801c107890 */ /* 0x000fe2000ff3e0ff */
[----:B--2---:R-:W-:Y:S01]  /*1bf0*/  SHF.L.U32 R0, R12, 0x1f, RZ ;  /* 0x0000001f0c007819 */ /* 0x004fe200000006ff */
[----:B------:R-:W-:Y:S02]  /*1c00*/  UIADD3.X UR15, UPT, UPT, URZ, UR29, URZ, UP0, !UPT ;  /* 0x0000001dff0f7290 */ /* 0x000fe400087fe4ff */
[----:B------:R-:W-:Y:S01]  /*1c10*/  UISETP.NE.AND UP0, UPT, UR7, UR21, UPT ;  /* 0x000000150700728c */ /* 0x000fe2000bf05270 */
[----:B------:R4:W1:Y:S01]  /*1c20*/  SYNCS.PHASECHK.TRANS64.TRYWAIT P0, [UR8+0x68], R0 ;  /* 0x00006800ff0075a7 */ /* 0x0008620008001108 */
[----:B------:R-:W-:-:S02]  /*1c30*/  ULOP3.LUT UR8, UR32, UR24, URZ, 0xfc, !UPT ;  /* 0x0000001820087292 */ /* 0x000fc4000f8efcff */
[----:B------:R-:W-:Y:S02]  /*1c40*/  UIADD3.X UR17, UPT, UPT, URZ, UR29, URZ, UP1, !UPT ;  /* 0x0000001dff117290 */ /* 0x000fe40008ffe4ff */
[----:B------:R-:W-:Y:S02]  /*1c50*/  UIADD3 UR32, UPT, UPT, UR6, 0x2400, UR32 ;  /* 0x0000240006207890 */ /* 0x000fe4000fffe020 */
[----:B------:R-:W-:Y:S01]  /*1c60*/  UIADD3 UR8, UPT, UPT, UR6, 0x1c400, UR8 ;  /* 0x0001c40006087890 */ /* 0x000fe2000fffe008 */
[----:B------:R-:W-:Y:S01]  /*1c70*/  UMOV UR18, 0x0 ;  /* 0x0000000000127882 */ /* 0x000fe20000000000 */
[----:B------:R-:W-:Y:S01]  /*1c80*/  UMOV UR19, 0x10000000 ;  /* 0x1000000000137882 */ /* 0x000fe20000000000 */
[----:B------:R-:W-:Y:S01]  /*1c90*/  UMOV UR4, 0x30000 ;  /* 0x0003000000047882 */ /* 0x000fe20000000000 */
[----:B------:R-:W-:Y:S01]  /*1ca0*/  UMOV UR12, UR36 ;  /* 0x00000024000c7c82 */ /* 0x000fe20008000000 */
[----:B------:R-:W-:Y:S01]  /*1cb0*/  UMOV UR9, UR33 ;  /* 0x0000002100097c82 */ /* 0x000fe20008000000 */
[----:B------:R-:W-:Y:S01]  /*1cc0*/  UMOV UR10, UR34 ;  /* 0x00000022000a7c82 */ /* 0x000fe20008000000 */
[----:B------:R-:W-:Y:S01]  /*1cd0*/  UTMALDG.3D [UR32], [UR16], desc[UR18] ;  /* 0x00001220100075b4 */ /* 0x000fe20008011000 */
[----:B------:R-:W-:Y:S01]  /*1ce0*/  UMOV UR13, UR21 ;  /* 0x00000015000d7c82 */ /* 0x000fe20008000000 */
[----:B------:R2:W-:Y:S02]  /*1cf0*/  UTMALDG.3D.MULTICAST [UR8], [UR14], UR4, desc[UR18] ;  /* 0x000012080e0073b4 */ /* 0x0005e40008011804 */
[----:B--2---:R-:W-:Y:S01]  /*1d00*/  UMOV UR4, UR5 ;  /* 0x0000000500047c82 */ /* 0x004fe20008000000 */
[----:B------:R-:W-:Y:S05]  /*1d10*/  BRA.U UP0, `(.L_x_32) ;  /* 0xfffffffd004c7547 */ /* 0x000fea000b83ffff */
.L_x_26:
[----:B------:R-:W-:Y:S01]  /*1d20*/  ULEA UR4, UR5, UR6, 0x3 ;  /* 0x0000000605047291 */ /* 0x000fe2000f8e18ff */
[----:B--2-4-:R-:W-:Y:S01]  /*1d30*/  SHF.L.U32 R0, R12, 0x1f, RZ ;  /* 0x0000001f0c007819 */ /* 0x014fe200000006ff */
[----:B------:R-:W-:Y:S01]  /*1d40*/  @!P1 SYNCS.ARRIVE.TRANS64.A1T0 RZ, [UR6+0xe8], RZ ;  /* 0x0000e8ffffff99a7 */ /* 0x000fe20008100006 */
[----:B------:R-:W-:-:S06]  /*1d50*/  UISETP.GT.AND UP0, UPT, UR41, UR40, UPT ;  /* 0x000000282900728c */ /* 0x000fcc000bf04270 */
[----:B-1-3--:R1:W2:Y:S03]  /*1d60*/  SYNCS.PHASECHK.TRANS64.TRYWAIT P0, [UR4+0x68], R0 ;  /* 0x00006800ff0075a7 */ /* 0x00a2a60008001104 */
[----:B------:R-:W-:Y:S05]  /*1d70*/  BRA.U !UP0, `(.L_x_33) ;  /* 0x0000000108c07547 */ /* 0x000fea000b800000 */
[----:B------:R-:W-:Y:S01]  /*1d80*/  UIADD3 UR26, UPT, UPT, UR43, UR13, URZ ;  /* 0x0000000d2b1a7290 */ /* 0x000fe2000fffe0ff */
[----:B------:R-:W-:-:S11]  /*1d90*/  UMOV UR4, UR5 ;  /* 0x0000000500047c82 */ /* 0x000fd60008000000 */
.L_x_39:
[----:B------:R-:W-:Y:S01]  /*1da0*/  ULEA UR17, UR4, UR6, 0x3 ;  /* 0x0000000604117291 */ /* 0x000fe2000f8e18ff */
[----:B--2---:R-:W-:Y:S01]  /*1db0*/  @!P3 MOV R2, 0x4000 ;  /* 0x000040000002b802 */ /* 0x004fe20000000f00 */
[----:B--234-:R-:W-:Y:S10]  /*1dc0*/  @P0 BRA `(.L_x_34) ;  /* 0x00000000000c0947 */ /* 0x01cff40003800000 */
[----:B------:R-:W-:-:S04]  /*1dd0*/  SHF.L.U32 R3, R12, 0x1f, RZ ;  /* 0x0000001f0c037819 */ /* 0x000fc800000006ff */
[----:B------:R-:W2:Y:S02]  /*1de0*/  SYNCS.PHASECHK.TRANS64.TRYWAIT P0, [UR17+0x68], R3 ;  /* 0x00006803ff0075a7 */ /* 0x000ea40008001111 */
[----:B--2---:R-:W-:Y:S05]  /*1df0*/  @!P0 BRA `(.L_x_35) ;  /* 0x0000005000688947 */ /* 0x004fea0003800000 */
.L_x_34:
[----:B------:R2:W-:Y:S01]  /*1e00*/  @!P3 SYNCS.ARRIVE.TRANS64 RZ, [UR17], R2 ;  /* 0x00000002ffffb9a7 */ /* 0x0005e20008000011 */
[----:B------:R-:W-:-:S04]  /*1e10*/  ULOP3.LUT UR5, UR25, 0x2, URZ, 0xfc, !UPT ;  /* 0x0000000219057892 */ /* 0x000fc8000f8efcff */
[----:B------:R-:W-:-:S09]  /*1e20*/  UISETP.NE.AND UP0, UPT, UR5, 0x2, UPT ;  /* 0x000000020500788c */ /* 0x000fd2000bf05270 */
[----:B------:R-:W-:Y:S05]  /*1e30*/  BRA.U UP0, `(.L_x_36) ;  /* 0x0000000100047547 */ /* 0x000fea000b800000 */
[----:B------:R-:W-:Y:S05]  /*1e40*/  BPT.TRAP 0x1 ;  /* 0x000000040000795c */ /* 0x000fea0000300000 */
.L_x_36:
[----:B------:R-:W-:Y:S04]  /*1e50*/  BSSY.RECONVERGENT B0, `(.L_x_37) ;  /* 0x0000003000007945 */ /* 0x000fe80003800200 */
[----:B------:R-:W-:Y:S05]  /*1e60*/  @P2 BRA `(.L_x_38) ;  /* 0x0000000000042947 */ /* 0x000fea0003800000 */
[----:B------:R-:W-:Y:S05]  /*1e70*/  BPT.TRAP 0x1 ;  /* 0x000000040000795c */ /* 0x000fea0000300000 */
.L_x_38:
[----:B------:R-:W-:Y:S05]  /*1e80*/  BSYNC.RECONVERGENT B0 ;  /* 0x0000000000007941 */ /* 0x000fea0003800200 */
.L_x_37:
[----:B------:R-:W-:Y:S02]  /*1e90*/  UIADD3 UR5, UPT, UPT, UR4, 0x1, URZ ;  /* 0x0000000104057890 */ /* 0x000fe4000fffe0ff */
[----:B------:R-:W-:Y:S02]  /*1ea0*/  USHF.L.U32 UR18, UR13, 0x7, URZ ;  /* 0x000000070d127899 */ /* 0x000fe400080006ff */
[----:B------:R-:W-:Y:S02]  /*1eb0*/  UISETP.NE.AND UP0, UPT, UR5, 0xd, UPT ;  /* 0x0000000d0500788c */ /* 0x000fe4000bf05270 */
[----:B------:R-:W-:Y:S02]  /*1ec0*/  USHF.L.U32 UR16, UR4, 0xd, URZ ;  /* 0x0000000d04107899 */ /* 0x000fe400080006ff */
[----:B------:R-:W-:Y:S02]  /*1ed0*/  USEL UR8, URZ, 0x1, UP0 ;  /* 0x00000001ff087887 */ /* 0x000fe40008000000 */
[----:B------:R-:W-:-:S02]  /*1ee0*/  USEL UR5, UR5, URZ, UP0 ;  /* 0x000000ff05057287 */ /* 0x000fc40008000000 */
[----:B------:R-:W-:Y:S02]  /*1ef0*/  UIADD3 UR22, UP0, UPT, UR28, 0x180, URZ ;  /* 0x000001801c167890 */ /* 0x000fe4000ff1e0ff */
[----:B------:R-:W-:Y:S01]  /*1f00*/  UIADD3 UR13, UPT, UPT, UR13, 0x1, URZ ;  /* 0x000000010d0d7890 */ /* 0x000fe2000fffe0ff */
[----:B------:R-:W-:Y:S01]  /*1f10*/  LOP3.LUT R12, R12, UR8, RZ, 0x3c, !PT ;  /* 0x000000080c0c7c12 */ /* 0x000fe2000f8e3cff */
[----:B------:R-:W-:Y:S02]  /*1f20*/  UIADD3 UR14, UP1, UPT, UR28, 0x80, URZ ;  /* 0x000000801c0e7890 */ /* 0x000fe4000ff3e0ff */
[----:B------:R-:W-:Y:S01]  /*1f30*/  UIADD3.X UR23, UPT, UPT, URZ, UR29, URZ, UP0, !UPT ;  /* 0x0000001dff177290 */ /* 0x000fe200087fe4ff */
[----:B-1----:R-:W-:Y:S01]  /*1f40*/  SHF.L.U32 R0, R12, 0x1f, RZ ;  /* 0x0000001f0c007819 */ /* 0x002fe200000006ff */
[----:B------:R-:W-:Y:S02]  /*1f50*/  ULOP3.LUT UR8, UR16, UR24, URZ, 0xfc, !UPT ;  /* 0x0000001810087292 */ /* 0x000fe4000f8efcff */
[----:B------:R-:W-:-:S02]  /*1f60*/  UISETP.NE.AND UP0, UPT, UR13, UR26, UPT ;  /* 0x0000001a0d00728c */ /* 0x000fc4000bf05270 */
[----:B------:R-:W-:Y:S02]  /*1f70*/  ULEA UR7, UR5, UR6, 0x3 ;  /* 0x0000000605077291 */ /* 0x000fe4000f8e18ff */
[----:B------:R-:W-:Y:S02]  /*1f80*/  UIADD3 UR16, UPT, UPT, UR6, 0x2400, UR16 ;  /* 0x0000240006107890 */ /* 0x000fe4000fffe010 */
[----:B------:R-:W-:Y:S02]  /*1f90*/  UIADD3.X UR15, UPT, UPT, URZ, UR29, URZ, UP1, !UPT ;  /* 0x0000001dff0f7290 */ /* 0x000fe40008ffe4ff */
[----:B------:R-:W-:Y:S01]  /*1fa0*/  UIADD3 UR8, UPT, UPT, UR6, 0x1c400, UR8 ;  /* 0x0001c40006087890 */ /* 0x000fe2000fffe008 */
[----:B------:R-:W-:Y:S01]  /*1fb0*/  UMOV UR30, 0x0 ;  /* 0x00000000001e7882 */ /* 0x000fe20000000000 */
[----:B------:R-:W-:Y:S01]  /*1fc0*/  UMOV UR31, 0x10000000 ;  /* 0x10000000001f7882 */ /* 0x000fe20000000000 */
[----:B------:R-:W-:Y:S01]  /*1fd0*/  UMOV UR19, UR35 ;  /* 0x0000002300137c82 */ /* 0x000fe20008000000 */
[----:B------:R-:W-:Y:S01]  /*1fe0*/  UMOV UR20, UR36 ;  /* 0x0000002400147c82 */ /* 0x000fe20008000000 */
[----:B------:R3:W4:Y:S01]  /*1ff0*/  SYNCS.PHASECHK.TRANS64.TRYWAIT P0, [UR7+0x68], R0 ;  /* 0x00006800ff0075a7 */ /* 0x0007220008001107 */
[----:B------:R-:W-:Y:S01]  /*2000*/  UMOV UR4, 0x30000 ;  /* 0x0003000000047882 */ /* 0x000fe20000000000 */
[----:B------:R-:W-:Y:S01]  /*2010*/  UMOV UR12, UR36 ;  /* 0x00000024000c7c82 */ /* 0x000fe20008000000 */
[----:B------:R-:W-:Y:S01]  /*2020*/  UMOV UR9, UR17 ;  /* 0x0000001100097c82 */ /* 0x000fe20008000000 */
[----:B------:R-:W-:Y:S01]  /*2030*/  UMOV UR10, UR18 ;  /* 0x00000012000a7c82 */ /* 0x000fe20008000000 */
[----:B------:R-:W-:Y:S01]  /*2040*/  UTMALDG.3D [UR16], [UR14], desc[UR30] ;  /* 0x00001e100e0075b4 */ /* 0x000fe20008011000 */
[----:B------:R1:W-:Y:S02]  /*2050*/  UTMALDG.3D.MULTICAST [UR8], [UR22], UR4, desc[UR30] ;  /* 0x00001e08160073b4 */ /* 0x0003e40008011804 */
[----:B-1----:R-:W-:Y:S01]  /*2060*/  UMOV UR4, UR5 ;  /* 0x0000000500047c82 */ /* 0x002fe20008000000 */
[----:B------:R-:W-:Y:S05]  /*2070*/  BRA.U UP0, `(.L_x_39) ;  /* 0xfffffffd00487547 */ /* 0x000fea000b83ffff */
.L_x_33:
[C---:B------:R-:W-:Y:S01]  /*2080*/  LEA R3, R11.reuse, UR6, 0x3 ;  /* 0x000000060b037c11 */ /* 0x040fe2000f8e18ff */
[----:B------:R-:W-:Y:S01]  /*2090*/  NOP ;  /* 0x0000000000007918 */ /* 0x000fe20000000000 */
[----:B-1-3--:R-:W-:Y:S02]  /*20a0*/  SHF.L.U32 R0, R10, 0x1f, RZ ;  /* 0x0000001f0a007819 */ /* 0x00afe400000006ff */
[----:B------:R-:W-:Y:S02]  /*20b0*/  LEA R4, R11, UR6, 0x4 ;  /* 0x000000060b047c11 */ /* 0x000fe4000f8e20ff */
[----:B--2-4-:R-:W1:Y:S02]  /*20c0*/  SYNCS.PHASECHK.TRANS64.TRYWAIT P0, [R3+URZ+0xf0], R0 ;  /* 0x0000f000030075a7 */ /* 0x014e6400080011ff */
[----:B-1----:R-:W-:Y:S05]  /*20d0*/  @!P0 BRA `(.L_x_40) ;  /* 0x0000004c00c88947 */ /* 0x002fea0003800000 */
.L_x_115:
[----:B------:R-:W2:Y:S01]  /*20e0*/  LDS.128 R4, [R4+0x180] ;  /* 0x0001800004047984 */ /* 0x000ea20000000c00 */
[----:B------:R-:W-:Y:S01]  /*20f0*/  UISETP.GE.AND UP0, UPT, UR42, 0x1, UPT ;  /* 0x000000012a00788c */ /* 0x000fe2000bf06270 */
[----:B------:R-:W-:Y:S01]  /*2100*/  @!PT LDS RZ, [RZ] ;  /* 0x00000000fffff984 */ /* 0x000fe20000000800 */
[----:B------:R-:W-:Y:S01]  /*2110*/  @!PT LDS RZ, [RZ] ;  /* 0x00000000fffff984 */ /* 0x000fe20000000800 */
[----:B------:R-:W-:Y:S01]  /*2120*/  @!PT LDS RZ, [RZ] ;  /* 0x00000000fffff984 */ /* 0x000fe20000000800 */
[----:B------:R-:W-:Y:S01]  /*2130*/  @!PT LDS RZ, [RZ] ;  /* 0x00000000fffff984 */ /* 0x000fe20000000800 */
[----:B------:R3:W-:Y:S06]  /*2140*/  MEMBAR.ALL.CTA ;  /* 0x0000000000007992 */ /* 0x0007ec0000008000 */
[----:B---3--:R-:W3:Y:S01]  /*2150*/  FENCE.VIEW.ASYNC.S ;  /* 0x00000000000073c6 */ /* 0x008ee20000000000 */
[----:B--2---:R-:W-:-:S13]  /*2160*/  LOP3.LUT P0, RZ, R6, 0x1, RZ, 0xc0, !PT ;  /* 0x0000000106ff7812 */ /* 0x004fda000780c0ff */
[----:B---3--:R-:W-:Y:S01]  /*2170*/  VOTEU.ANY UP1, P0 ;  /* 0x0000000000ff7886 */ /* 0x008fe20000020100 */
[----:B------:R-:W-:-:S13]  /*2180*/  PLOP3.LUT P0, PT, PT, PT, UP1, 0x80, 0x8 ;  /* 0x000000000008781c */ /* 0x000fda0003f0f018 */
[----:B-1----:R-:W-:Y:S02]  /*2190*/  @P0 LOP3.LUT R0, R5, 0xffff, RZ, 0xc0, !PT ;  /* 0x0000ffff05000812 */ /* 0x002fe400078ec0ff */
[----:B------:R-:W-:Y:S02]  /*21a0*/  @P0 MOV R2, R4 ;  /* 0x0000000400020202 */ /* 0x000fe40000000f00 */
[----:B------:R-:W-:Y:S01]  /*21b0*/  @P0 R2UR UR7, R0 ;  /* 0x00000000000702ca */ /* 0x000fe200000e0000 */
[----:B------:R-:W-:Y:S01]  /*21c0*/  VIADD R0, R3, 0x100 ;  /* 0x0000010003007836 */ /* 0x000fe20000000000 */
[----:B------:R-:W-:Y:S02]  /*21d0*/  @P0 SHF.R.U32.HI R4, RZ, 0x10, R5 ;  /* 0x00000010ff040819 */ /* 0x000fe40000011605 */
[----:B------:R-:W-:Y:S02]  /*21e0*/  @P0 R2UR UR8, R2 ;  /* 0x00000000020802ca */ /* 0x000fe400000e0000 */
[----:B------:R-:W-:-:S02]  /*21f0*/  PRMT R0, RZ, 0x654, R0 ;  /* 0x00000654ff007816 */ /* 0x000fc40000000000 */
[----:B------:R-:W-:Y:S02]  /*2200*/  @P0 R2UR UR4, R4 ;  /* 0x00000000040402ca */ /* 0x000fe400000e0000 */
[----:B------:R1:W-:Y:S03]  /*2210*/  SYNCS.ARRIVE.TRANS64.RED.A1T0 RZ, [R0+URZ], RZ ;  /* 0x000000ff00ff79a7 */ /* 0x0003e600081004ff */
[----:B------:R-:W-:-:S04]  /*2220*/  @UP1 UMOV UR27, UR7 ;  /* 0x00000007001b1c82 */ /* 0x000fc80008000000 */
[----:B------:R-:W-:-:S04]  /*2230*/  @UP1 UMOV UR37, UR8 ;  /* 0x0000000800251c82 */ /* 0x000fc80008000000 */
[----:B------:R-:W-:Y:S01]  /*2240*/  @UP1 UMOV UR36, UR4 ;  /* 0x0000000400241c82 */ /* 0x000fe20008000000 */
[----:B------:R-:W-:Y:S05]  /*2250*/  BRA.U !UP0, `(.L_x_41) ;  /* 0x0000000108d47547 */ /* 0x000fea000b800000 */
[----:B------:R-:W2:Y:S01]  /*2260*/  LDCU.128 UR12, c[0x0][0xb10] ;  /* 0x00016200ff0c77ac */ /* 0x000ea20008000c00 */
[----:B------:R-:W3:Y:S01]  /*2270*/  LDCU UR26, c[0x0][0xb20] ;  /* 0x00016400ff1a77ac */ /* 0x000ee20008000800 */
[----:B------:R-:W4:Y:S01]  /*2280*/  LDCU UR20, c[0x0][0xb0c] ;  /* 0x00016180ff1477ac */ /* 0x000f220008000800 */
[----:B------:R-:W1:Y:S01]  /*2290*/  LDCU.64 UR10, c[0x0][0xb28] ;  /* 0x00016500ff0a77ac */ /* 0x000e620008000a00 */
[----:B------:R-:W-:Y:S02]  /*22a0*/  UISETP.NE.AND UP3, UPT, UR42, 0x1, UPT ;  /* 0x000000012a00788c */ /* 0x000fe4000bf65270 */
[----:B--2---:R-:W-:Y:S02]  /*22b0*/  UIMAD.WIDE.U32 UR16, UR38, UR15, URZ ;  /* 0x0000000f261072a5 */ /* 0x004fe4000f8e00ff */
[----:B------:R-:W-:Y:S02]  /*22c0*/  UIMAD.WIDE.U32 UR8, UR39, UR12, URZ ;  /* 0x0000000c270872a5 */ /* 0x000fe4000f8e00ff */
[----:B------:R-:W-:-:S02]  /*22d0*/  UISETP.NE.AND UP0, UPT, UR14, 0x1, UPT ;  /* 0x000000010e00788c */ /* 0x000fc4000bf05270 */
[----:B------:R-:W-:Y:S01]  /*22e0*/  UIMAD.WIDE.U32 UR22, UR27, UR15, URZ ;  /* 0x0000000f1b1672a5 */ /* 0x000fe2000f8e00ff */
[----:B------:R-:W-:Y:S02]  /*22f0*/  UMOV UR16, UR17 ;  /* 0x0000001100107c82 */ /* 0x000fe40008000000 */
[----:B------:R-:W-:Y:S01]  /*2300*/  UMOV UR8, UR9 ;  /* 0x0000000900087c82 */ /* 0x000fe20008000000 */
[----:B---3--:R-:W-:Y:S02]  /*2310*/  USHF.R.U32.HI UR16, URZ, UR26, UR16 ;  /* 0x0000001aff107299 */ /* 0x008fe40008011610 */
[----:B----4-:R-:W-:Y:S02]  /*2320*/  UISETP.NE.AND UP2, UPT, UR20, 0x1, UPT ;  /* 0x000000011400788c */ /* 0x010fe4000bf45270 */
[----:B------:R-:W-:Y:S02]  /*2330*/  USHF.R.U32.HI UR8, URZ, UR13, UR8 ;  /* 0x0000000dff087299 */ /* 0x000fe40008011608 */
[----:B------:R-:W-:-:S02]  /*2340*/  USEL UR7, UR38, UR16, !UP0 ;  /* 0x0000001026077287 */ /* 0x000fc4000c000000 */
[----:B------:R-:W-:Y:S02]  /*2350*/  USEL UR8, UR39, UR8, !UP2 ;  /* 0x0000000827087287 */ /* 0x000fe4000d000000 */
[----:B-1----:R-:W-:Y:S01]  /*2360*/  UIMAD.WIDE.U32 UR16, UR7, UR10, URZ ;  /* 0x0000000a071072a5 */ /* 0x002fe2000f8e00ff */
[----:B------:R-:W-:Y:S01]  /*2370*/  UMOV UR4, UR23 ;  /* 0x0000001700047c82 */ /* 0x000fe20008000000 */
[----:B------:R-:W-:Y:S02]  /*2380*/  UIMAD.WIDE.U32 UR18, UR37, UR12, URZ ;  /* 0x0000000c251272a5 */ /* 0x000fe4000f8e00ff */
[----:B------:R-:W-:-:S03]  /*2390*/  UIMAD.WIDE.U32 UR22, UR8, UR10, URZ ;  /* 0x0000000a081672a5 */ /* 0x000fc6000f8e00ff */
[----:B------:R-:W-:Y:S01]  /*23a0*/  UMOV UR16, UR17 ;  /* 0x0000001100107c82 */ /* 0x000fe20008000000 */
[----:B------:R-:W-:Y:S02]  /*23b0*/  USHF.R.U32.HI UR4, URZ, UR26, UR4 ;  /* 0x0000001aff047299 */ /* 0x000fe40008011604 */
[----:B------:R-:W-:Y:S01]  /*23c0*/  @UP3 USHF.R.U32.HI UR7, URZ, UR11, UR16 ;  /* 0x0000000bff073299 */ /* 0x000fe20008011610 */
[----:B------:R-:W-:Y:S01]  /*23d0*/  UMOV UR18, UR19 ;  /* 0x0000001300127c82 */ /* 0x000fe20008000000 */
[----:B------:R-:W-:Y:S01]  /*23e0*/  UMOV UR22, UR23 ;  /* 0x0000001700167c82 */ /* 0x000fe20008000000 */
[----:B------:R-:W-:Y:S02]  /*23f0*/  USHF.R.U32.HI UR13, URZ, UR13, UR18 ;  /* 0x0000000dff0d7299 */ /* 0x000fe40008011612 */
[----:B------:R-:W-:Y:S02]  /*2400*/  USEL UR4, UR27, UR4, !UP0 ;  /* 0x000000041b047287 */ /* 0x000fe4000c000000 */
[----:B------:R-:W-:-:S02]  /*2410*/  @UP3 USHF.R.U32.HI UR8, URZ, UR11, UR22 ;  /* 0x0000000bff083299 */ /* 0x000fc40008011616 */
[----:B------:R-:W-:Y:S02]  /*2420*/  UIMAD UR9, UR42, UR7, URZ ;  /* 0x000000072a0972a4 */ /* 0x000fe4000f8e02ff */
[----:B------:R-:W-:Y:S02]  /*2430*/  USEL UR7, UR37, UR13, !UP2 ;  /* 0x0000000d25077287 */ /* 0x000fe4000d000000 */
[----:B------:R-:W-:Y:S02]  /*2440*/  UIMAD UR12, UR42, UR8, URZ ;  /* 0x000000082a0c72a4 */ /* 0x000fe4000f8e02ff */
[----:B------:R-:W-:Y:S02]  /*2450*/  UISETP.GE.AND UP0, UPT, UR4, UR9, UPT ;  /* 0x000000090400728c */ /* 0x000fe4000bf06270 */
[----:B------:R-:W-:Y:S02]  /*2460*/  UIMAD.WIDE.U32 UR16, UR4, UR10, URZ ;  /* 0x0000000a041072a5 */ /* 0x000fe4000f8e00ff */
[----:B------:R-:W-:-:S02]  /*2470*/  UISETP.GE.OR UP0, UPT, UR7, UR12, UP0 ;  /* 0x0000000c0700728c */ /* 0x000fc40008706670 */
[----:B------:R-:W-:Y:S02]  /*2480*/  UIMAD.WIDE.U32 UR12, UR7, UR10, URZ ;  /* 0x0000000a070c72a5 */ /* 0x000fe4000f8e00ff */
[----:B------:R-:W-:Y:S01]  /*2490*/  UIADD3 UR15, UPT, UPT, -UR4, URZ, URZ ;  /* 0x000000ff040f7290 */ /* 0x000fe2000fffe1ff */
[----:B------:R-:W-:Y:S01]  /*24a0*/  UMOV UR10, UR17 ;  /* 0x00000011000a7c82 */ /* 0x000fe20008000000 */
[----:B------:R-:W-:Y:S02]  /*24b0*/  UIADD3 UR12, UPT, UPT, -UR7, URZ, URZ ;  /* 0x000000ff070c7290 */ /* 0x000fe4000fffe1ff */
[----:B------:R-:W-:-:S03]  /*24c0*/  USHF.R.U32.HI UR10, URZ, UR11, UR10 ;  /* 0x0000000bff0a7299 */ /* 0x000fc6000801160a */
[----:B------:R-:W-:Y:S01]  /*24d0*/  @!UP0 UMOV UR9, UR13 ;  /* 0x0000000d00098c82 */ /* 0x000fe20008000000 */
[----:B------:R-:W-:Y:S02]  /*24e0*/  UIMAD UR15, UR14, UR15, UR27 ;  /* 0x0000000f0e0f72a4 */ /* 0x000fe4000f8e021b */
[----:B------:R-:W-:Y:S02]  /*24f0*/  USEL UR10, UR4, UR10, !UP3 ;  /* 0x0000000a040a7287 */ /* 0x000fe4000d800000 */
[----:B------:R-:W-:Y:S02]  /*2500*/  @!UP0 USHF.R.U32.HI UR9, URZ, UR11, UR9 ;  /* 0x0000000bff098299 */ /* 0x000fe40008011609 */
[----:B------:R-:W-:Y:S02]  /*2510*/  UIADD3 UR11, UPT, UPT, -UR10, URZ, URZ ;  /* 0x000000ff0a0b7290 */ /* 0x000fe4000fffe1ff */
[----:B------:R-:W-:Y:S02]  /*2520*/  @!UP0 USEL UR9, UR7, UR9, !UP3 ;  /* 0x0000000907098287 */ /* 0x000fe4000d800000 */
[----:B------:R-:W-:-:S02]  /*2530*/  UIMAD UR11, UR42, UR11, UR4 ;  /* 0x0000000b2a0b72a4 */ /* 0x000fc4000f8e0204 */
[----:B------:R-:W-:Y:S02]  /*2540*/  @!UP0 UIADD3 UR10, UPT, UPT, UR10, -UR9, URZ ;  /* 0x800000090a0a8290 */ /* 0x000fe4000fffe0ff */
[----:B------:R-:W-:Y:S02]  /*2550*/  @!UP0 UIMAD UR9, UR11, UR8, UR9 ;  /* 0x000000080b0982a4 */ /* 0x000fe4000f8e0209 */
[----:B------:R-:W-:Y:S02]  /*2560*/  @!UP0 UIMAD UR4, UR42, UR10, UR7 ;  /* 0x0000000a2a0482a4 */ /* 0x000fe4000f8e0207 */
[----:B------:R-:W-:Y:S02]  /*2570*/  UIMAD UR8, UR20, UR12, UR37 ;  /* 0x0000000c140872a4 */ /* 0x000fe4000f8e0225 */
[----:B------:R-:W-:Y:S01]  /*2580*/  UIMAD UR27, UR4, UR14, UR15 ;  /* 0x0000000e041b72a4 */ /* 0x000fe2000f8e020f */
[----:B------:R-:W-:Y:S02]  /*2590*/  @!UP0 UMOV UR7, UR9 ;  /* 0x0000000900078c82 */ /* 0x000fe40008000000 */
[----:B------:R-:W-:-:S12]  /*25a0*/  UIMAD UR37, UR7, UR20, UR8 ;  /* 0x00000014072572a4 */ /* 0x000fd8000f8e0208 */
.L_x_41:
[----:B------:R-:W2:Y:S02]  /*25b0*/  LDCU UR4, c[0x0][0xb30] ;  /* 0x00016600ff0477ac */ /* 0x000ea40008000800 */
[----:B--2---:R-:W-:-:S09]  /*25c0*/  UISETP.NE.AND UP0, UPT, UR4, 0x1, UPT ;  /* 0x000000010400788c */ /* 0x004fd2000bf05270 */
[----:B------:R-:W-:Y:S05]  /*25d0*/  BRA.U UP0, `(.L_x_42) ;  /* 0x0000000100447547 */ /* 0x000fea000b800000 */
[----:B------:R-:W2:Y:S01]  /*25e0*/  LDCU.128 UR12, c[0x0][0xb10] ;  /* 0x00016200ff0c77ac */ /* 0x000ea20008000c00 */
[----:B------:R-:W3:Y:S01]  /*25f0*/  LDCU UR16, c[0x0][0xb0c] ;  /* 0x00016180ff1077ac */ /* 0x000ee20008000800 */
[----:B------:R-:W4:Y:S01]  /*2600*/  LDCU UR17, c[0x0][0xb20] ;  /* 0x00016400ff1177ac */ /* 0x000f220008000800 */
[----:B--2---:R-:W-:Y:S02]  /*2610*/  UIMAD.WIDE.U32 UR10, UR37, UR12, URZ ;  /* 0x0000000c250a72a5 */ /* 0x004fe4000f8e00ff */
[----:B------:R-:W-:Y:S02]  /*2620*/  UIMAD.WIDE.U32 UR8, UR27, UR15, URZ ;  /* 0x0000000f1b0872a5 */ /* 0x000fe4000f8e00ff */
[----:B---3--:R-:W-:Y:S02]  /*2630*/  UISETP.NE.AND UP2, UPT, UR16, 0x1, UPT ;  /* 0x000000011000788c */ /* 0x008fe4000bf45270 */
[----:B------:R-:W-:Y:S01]  /*2640*/  UISETP.NE.AND UP0, UPT, UR14, 0x1, UPT ;  /* 0x000000010e00788c */ /* 0x000fe2000bf05270 */
[----:B------:R-:W-:-:S02]  /*2650*/  UMOV UR7, UR11 ;  /* 0x0000000b00077c82 */ /* 0x000fc40008000000 */
[----:B------:R-:W-:Y:S01]  /*2660*/  UMOV UR4, UR9 ;  /* 0x0000000900047c82 */ /* 0x000fe20008000000 */
[----:B------:R-:W-:Y:S02]  /*2670*/  USHF.R.U32.HI UR7, URZ, UR13, UR7 ;  /* 0x0000000dff077299 */ /* 0x000fe40008011607 */
[----:B----4-:R-:W-:Y:S02]  /*2680*/  USHF.R.U32.HI UR4, URZ, UR17, UR4 ;  /* 0x00000011ff047299 */ /* 0x010fe40008011604 */
[----:B------:R-:W-:Y:S02]  /*2690*/  USEL UR7, UR37, UR7, !UP2 ;  /* 0x0000000725077287 */ /* 0x000fe4000d000000 */
[----:B------:R-:W-:-:S04]  /*26a0*/  USEL UR4, UR27, UR4, !UP0 ;  /* 0x000000041b047287 */ /* 0x000fc8000c000000 */
[----:B------:R-:W-:Y:S02]  /*26b0*/  UIADD3 UR8, UPT, UPT, UR7, -UR4, URZ ;  /* 0x8000000407087290 */ /* 0x000fe4000fffe0ff */
[----:B------:R-:W-:Y:S02]  /*26c0*/  UIADD3 UR4, UPT, UPT, -UR7, UR4, URZ ;  /* 0x0000000407047290 */ /* 0x000fe4000fffe1ff */
[----:B------:R-:W-:Y:S02]  /*26d0*/  UIMAD UR27, UR8, UR14, UR27 ;  /* 0x0000000e081b72a4 */ /* 0x000fe4000f8e021b */
[----:B------:R-:W-:-:S12]  /*26e0*/  UIMAD UR37, UR4, UR16, UR37 ;  /* 0x00000010042572a4 */ /* 0x000fd8000f8e0225 */
.L_x_42:
[----:B------:R-:W-:Y:S01]  /*26f0*/  VIADD R11, R11, 0x1 ;  /* 0x000000010b0b7836 */ /* 0x000fe20000000000 */
[----:B------:R-:W-:Y:S01]  /*2700*/  PLOP3.LUT P1, PT, PT, PT, PT, 0x80, 0x8 ;  /* 0x000000000008781c */ /* 0x000fe20003f2f070 */
[----:B------:R-:W-:Y:S02]  /*2710*/  UIADD3 UR46, UPT, UPT, UR37, UR60, URZ ;  /* 0x0000003c252e7290 */ /* 0x000fe4000fffe0ff */
[----:B------:R-:W-:Y:S01]  /*2720*/  UIADD3 UR45, UPT, UPT, UR27, UR57, URZ ;  /* 0x000000391b2d7290 */ /* 0x000fe2000fffe0ff */
[----:B------:R-:W-:-:S04]  /*2730*/  ISETP.NE.AND P0, PT, R11, 0x2, PT ;  /* 0x000000020b00780c */ /* 0x000fc80003f05270 */
[----:B-1----:R-:W-:Y:S02]  /*2740*/  SEL R0, RZ, 0x1, P0 ;  /* 0x00000001ff007807 */ /* 0x002fe40000000000 */
[----:B------:R-:W-:Y:S02]  /*2750*/  SEL R11, R11, RZ, P0 ;  /* 0x000000ff0b0b7207 */ /* 0x000fe40000000000 */
[----:B------:R-:W-:Y:S01]  /*2760*/  LOP3.LUT R10, R10, R0, RZ, 0x3c, !PT ;  /* 0x000000000a0a7212 */ /* 0x000fe200078e3cff */
[----:B------:R-:W-:Y:S06]  /*2770*/  BRA.U UP1, `(.L_x_43) ;  /* 0xfffffff101447547 */ /* 0x000fec000b83ffff */
[----:B------:R-:W-:Y:S01]  /*2780*/  UIADD3 UR7, UPT, UPT, UR6, 0x68, URZ ;  /* 0x0000006806077890 */ /* 0x000fe2000fffe0ff */
[----:B------:R-:W-:-:S03]  /*2790*/  SHF.L.U32 R2, R12, 0x1f, RZ ;  /* 0x0000001f0c027819 */ /* 0x000fc600000006ff */
[----:B------:R-:W-:-:S09]  /*27a0*/  ULEA UR4, UR5, UR7, 0x3 ;  /* 0x0000000705047291 */ /* 0x000fd2000f8e18ff */
[----:B------:R-:W1:Y:S02]  /*27b0*/  SYNCS.PHASECHK.TRANS64.TRYWAIT P0, [UR4], R2 ;  /* 0x00000002ff0075a7 */ /* 0x000e640008001104 */
[----:B-1----:R-:W-:Y:S05]  /*27c0*/  @!P0 BRA `(.L_x_44) ;  /* 0x0000004800208947 */ /* 0x002fea0003800000 */
.L_x_117:
[----:B------:R-:W-:-:S04]  /*27d0*/  UIADD3 UR4, UPT, UPT, UR5, 0x1, URZ ;  /* 0x0000000105047890 */ /* 0x000fc8000fffe0ff */
[----:B------:R-:W-:-:S04]  /*27e0*/  UISETP.NE.AND UP0, UPT, UR4, 0xd, UPT ;  /* 0x0000000d0400788c */ /* 0x000fc8000bf05270 */
[----:B------:R-:W-:Y:S02]  /*27f0*/  USEL UR6, URZ, 0x1, UP0 ;  /* 0x00000001ff067887 */ /* 0x000fe40008000000 */
[----:B------:R-:W-:-:S04]  /*2800*/  USEL UR4, UR4, URZ, UP0 ;  /* 0x000000ff04047287 */ /* 0x000fc80008000000 */
[----:B------:R-:W-:Y:S01]  /*2810*/  ULEA UR5, UR4, UR7, 0x3 ;  /* 0x0000000704057291 */ /* 0x000fe2000f8e18ff */
[----:B-1----:R-:W-:-:S04]  /*2820*/  LOP3.LUT R2, R12, UR6, RZ, 0x3c, !PT ;  /* 0x000000060c027c12 */ /* 0x002fc8000f8e3cff */
[----:B------:R-:W-:-:S04]  /*2830*/  SHF.L.U32 R3, R2, 0x1f, RZ ;  /* 0x0000001f02037819 */ /* 0x000fc800000006ff */
[----:B------:R-:W1:Y:S02]  /*2840*/  SYNCS.PHASECHK.TRANS64.TRYWAIT P0, [UR5], R3 ;  /* 0x00000003ff0075a7 */ /* 0x000e640008001105 */
[----:B-1----:R-:W-:Y:S05]  /*2850*/  @!P0 BRA `(.L_x_45) ;  /* 0x0000004800148947 */ /* 0x002fea0003800000 */
.L_x_119:
[----:B------:R-:W-:-:S04]  /*2860*/  UIADD3 UR4, UPT, UPT, UR4, 0x1, URZ ;  /* 0x0000000104047890 */ /* 0x000fc8000fffe0ff */
[----:B------:R-:W-:-:S04]  /*2870*/  UISETP.NE.AND UP0, UPT, UR4, 0xd, UPT ;  /* 0x0000000d0400788c */ /* 0x000fc8000bf05270 */
[----:B------:R-:W-:Y:S02]  /*2880*/  USEL UR6, URZ, 0x1, UP0 ;  /* 0x00000001ff067887 */ /* 0x000fe40008000000 */
[----:B------:R-:W-:-:S04]  /*2890*/  USEL UR4, UR4, URZ, UP0 ;  /* 0x000000ff04047287 */ /* 0x000fc80008000000 */
[----:B------:R-:W-:Y:S01]  /*28a0*/  ULEA UR5, UR4, UR7, 0x3 ;  /* 0x0000000704057291 */ /* 0x000fe2000f8e18ff */
[----:B------:R-:W-:-:S04]  /*28b0*/  LOP3.LUT R2, R2, UR6, RZ, 0x3c, !PT ;  /* 0x0000000602027c12 */ /* 0x000fc8000f8e3cff */
[----:B-1----:R-:W-:-:S04]  /*28c0*/  SHF.L.U32 R3, R2, 0x1f, RZ ;  /* 0x0000001f02037819 */ /* 0x002fc800000006ff */
[----:B------:R-:W1:Y:S02]  /*28d0*/  SYNCS.PHASECHK.TRANS64.TRYWAIT P0, [UR5], R3 ;  /* 0x00000003ff0075a7 */ /* 0x000e640008001105 */
[----:B-1----:R-:W-:Y:S05]  /*28e0*/  @!P0 BRA `(.L_x_46) ;  /* 0x0000004800088947 */ /* 0x002fea0003800000 */
.L_x_121:
        /* <DEDUP_REMOVED lines=9> */
.L_x_123:
        /* <DEDUP_REMOVED lines=9> */
.L_x_125:
        /* <DEDUP_REMOVED lines=9> */
.L_x_127:
        /* <DEDUP_REMOVED lines=9> */
.L_x_129:
        /* <DEDUP_REMOVED lines=9> */
.L_x_131:
        /* <DEDUP_REMOVED lines=9> */
.L_x_133:
        /* <DEDUP_REMOVED lines=9> */
.L_x_135:
        /* <DEDUP_REMOVED lines=9> */
.L_x_137:
        /* <DEDUP_REMOVED lines=9> */
.L_x_139:
[----:B------:R-:W-:-:S04]  /*2e00*/  UIADD3 UR4, UPT, UPT, UR4, 0x1, URZ ;  /* 0x0000000104047890 */ /* 0x000fc8000fffe0ff */
[----:B------:R-:W-:-:S04]  /*2e10*/  UISETP.NE.AND UP0, UPT, UR4, 0xd, UPT ;  /* 0x0000000d0400788c */ /* 0x000fc8000bf05270 */
[----:B------:R-:W-:Y:S02]  /*2e20*/  USEL UR5, URZ, 0x1, UP0 ;  /* 0x00000001ff057887 */ /* 0x000fe40008000000 */
[----:B------:R-:W-:-:S04]  /*2e30*/  USEL UR4, UR4, URZ, UP0 ;  /* 0x000000ff04047287 */ /* 0x000fc80008000000 */
[----:B------:R-:W-:Y:S01]  /*2e40*/  ULEA UR4, UR4, UR7, 0x3 ;  /* 0x0000000704047291 */ /* 0x000fe2000f8e18ff */
[----:B------:R-:W-:-:S04]  /*2e50*/  LOP3.LUT R2, R2, UR5, RZ, 0x3c, !PT ;  /* 0x0000000502027c12 */ /* 0x000fc8000f8e3cff */
[----:B------:R-:W-:Y:S01]  /*2e60*/  SHF.L.U32 R2, R2, 0x1f, RZ ;  /* 0x0000001f02027819 */ /* 0x000fe200000006ff */
[----:B-1----:R-:W-:-:S07]  /*2e70*/  IMAD.U32 R0, RZ, RZ, UR4 ;  /* 0x00000004ff007e24 */ /* 0x002fce000f8e00ff */
.L_x_56:
[----:B-1----:R1:W2:Y:S02]  /*2e80*/  SYNCS.PHASECHK.TRANS64.TRYWAIT P0, [R0+URZ], R2 ;  /* 0x00000002000075a7 */ /* 0x0022a400080011ff */
[----:B--2---:R-:W-:Y:S05]  /*2e90*/  @!P0 NANOSLEEP.SYNCS 0x989680 ;  /* 0x009896800000895d */ /* 0x004fea0003900000 */
[----:B------:R-:W2:Y:S02]  /*2ea0*/  @!P0 SYNCS.PHASECHK.TRANS64 P0, [R0+URZ], R2 ;  /* 0x00000002000085a7 */ /* 0x000ea400080010ff */
[----:B--2---:R-:W-:Y:S05]  /*2eb0*/  @P0 EXIT ;  /* 0x000000000000094d */ /* 0x004fea0003800000 */
[----:B------:R-:W-:Y:S05]  /*2ec0*/  BRA `(.L_x_56) ;  /* 0xfffffffc00ec7947 */ /* 0x000fea000383ffff */
.L_x_23:
[----:B------:R-:W-:-:S04]  /*2ed0*/  UISETP.NE.AND UP0, UPT, UR48, URZ, UPT ;  /* 0x000000ff3000728c */ /* 0x000fc8000bf05270 */
[----:B------:R-:W-:-:S09]  /*2ee0*/  UISETP.NE.OR UP0, UPT, UR18, 0x1, UP0 ;  /* 0x000000011200788c */ /* 0x000fd20008705670 */
[----:B------:R-:W-:Y:S05]  /*2ef0*/  BRA.U UP0, `(.L_x_57) ;  /* 0x0000000500487547 */ /* 0x000fea000b800000 */
[----:B------:R-:W-:Y:S01]  /*2f00*/  ISETP.GE.U32.AND P2, PT, R0, 0x2, PT ;  /* 0x000000020000780c */ /* 0x000fe20003f46070 */
[----:B------:R-:W-:Y:S01]  /*2f10*/  IMAD.MOV.U32 R12, RZ, RZ, 0x1 ;  /* 0x00000001ff0c7424 */ /* 0x000fe200078e00ff */
[----:B------:R-:W-:Y:S02]  /*2f20*/  CS2R R10, SRZ ;  /* 0x00000000000a7805 */ /* 0x000fe4000001ff00 */
[----:B------:R-:W-:Y:S01]  /*2f30*/  CS2R R8, SRZ ;  /* 0x0000000000087805 */ /* 0x000fe2000001ff00 */
[----:B------:R-:W-:Y:S01]  /*2f40*/  UMOV UR6, 0x400 ;  /* 0x0000040000067882 */ /* 0x000fe20000000000 */
[----:B------:R-:W-:Y:S01]  /*2f50*/  UMOV UR5, URZ ;  /* 0x000000ff00057c82 */ /* 0x000fe20008000000 */
[----:B------:R-:W-:-:S12]  /*2f60*/  ULEA UR6, UR48, UR6, 0x18 ;  /* 0x0000000630067291 */ /* 0x000fd8000f8ec0ff */
.L_x_61:
[----:B------:R-:W-:Y:S02]  /*2f70*/  LEA R2, R8, UR6, 0x3 ;  /* 0x0000000608027c11 */ /* 0x000fe4000f8e18ff */
[----:B------:R-:W-:-:S03]  /*2f80*/  SHF.L.U32 R4, R9, 0x1f, RZ ;  /* 0x0000001f09047819 */ /* 0x000fc600000006ff */
[----:B------:R-:W-:Y:S01]  /*2f90*/  VIADD R5, R2, 0x160 ;  /* 0x0000016002057836 */ /* 0x000fe20000000000 */
[----:B------:R-:W2:Y:S02]  /*2fa0*/  SYNCS.PHASECHK.TRANS64.TRYWAIT P0, [R2+URZ+0x150], R4 ;  /* 0x00015004020075a7 */ /* 0x000ea400080011ff */
[----:B--2---:R-:W-:Y:S05]  /*2fb0*/  @!P0 BRA `(.L_x_58) ;  /* 0x0000004400448947 */ /* 0x004fea0003800000 */
.L_x_140:
[----:B------:R-:W-:Y:S01]  /*2fc0*/  ULEA UR4, UR5, UR6, 0x3 ;  /* 0x0000000605047291 */ /* 0x000fe2000f8e18ff */
[----:B--2---:R-:W-:Y:S01]  /*2fd0*/  PRMT R2, RZ, 0x654, R5 ;  /* 0x00000654ff027816 */ /* 0x004fe20000000005 */
[----:B------:R-:W-:Y:S01]  /*2fe0*/  @!P2 IMAD.MOV.U32 R4, RZ, RZ, 0x10 ;  /* 0x00000010ff04a424 */ /* 0x000fe200078e00ff */
[----:B------:R-:W-:Y:S01]  /*2ff0*/  SHF.L.U32 R5, R12, 0x1f, RZ ;  /* 0x0000001f0c057819 */ /* 0x000fe200000006ff */
[----:B------:R-:W-:Y:S01]  /*3000*/  UIADD3 UR7, UPT, UPT, UR4, 0xf0, URZ ;  /* 0x000000f004077890 */ /* 0x000fe2000fffe0ff */
[----:B------:R2:W-:Y:S05]  /*3010*/  SYNCS.ARRIVE.TRANS64.RED.A1T0 RZ, [R2+URZ], RZ ;  /* 0x000000ff02ff79a7 */ /* 0x0005ea00081004ff */
[----:B------:R-:W-:Y:S01]  /*3020*/  IMAD.U32 R6, RZ, RZ, UR7 ;  /* 0x00000007ff067e24 */ /* 0x000fe2000f8e00ff */
[----:B------:R-:W3:Y:S04]  /*3030*/  SYNCS.PHASECHK.TRANS64.TRYWAIT P0, [UR4+0x100], R5 ;  /* 0x00010005ff0075a7 */ /* 0x000ee80008001104 */
[----:B------:R-:W-:Y:S01]  /*3040*/  PRMT R6, R0, 0x654, R6 ;  /* 0x0000065400067816 */ /* 0x000fe20000000006 */
[----:B--23--:R-:W-:Y:S06]  /*3050*/  @!P0 BRA `(.L_x_59) ;  /* 0x0000004400308947 */ /* 0x00cfec0003800000 */
.L_x_142:
[----:B------:R-:W-:Y:S01]  /*3060*/  ULEA UR8, UR5, UR6, 0x4 ;  /* 0x0000000605087291 */ /* 0x000fe2000f8e20ff */
[----:B------:R-:W-:Y:S01]  /*3070*/  SEL R3, R6, R3, !P2 ;  /* 0x0000000306037207 */ /* 0x000fe20005000000 */
[----:B------:R-:W-:Y:S01]  /*3080*/  UIADD3 UR9, UPT, UPT, UR4, 0xf0, URZ ;  /* 0x000000f004097890 */ /* 0x000fe2000fffe0ff */
[----:B--2---:R-:W-:Y:S01]  /*3090*/  LEA R2, R11, UR6, 0x3 ;  /* 0x000000060b027c11 */ /* 0x004fe2000f8e18ff */
[----:B------:R-:W-:Y:S01]  /*30a0*/  UIADD3 UR8, UPT, UPT, UR8, 0x180, URZ ;  /* 0x0000018008087890 */ /* 0x000fe2000fffe0ff */
[----:B------:R2:W-:Y:S01]  /*30b0*/  @!P2 SYNCS.ARRIVE.TRANS64.RED RZ, [R3+URZ], R4 ;  /* 0x0000000403ffa9a7 */ /* 0x0005e200080004ff */
[----:B------:R-:W-:Y:S01]  /*30c0*/  UIADD3 UR4, UPT, UPT, UR5, 0x1, URZ ;  /* 0x0000000105047890 */ /* 0x000fe2000fffe0ff */
[----:B------:R-:W-:-:S03]  /*30d0*/  VIADD R8, R8, 0x1 ;  /* 0x0000000108087836 */ /* 0x000fc60000000000 */
[----:B------:R-:W-:Y:S02]  /*30e0*/  UISETP.NE.AND UP0, UPT, UR4, 0x2, UPT ;  /* 0x000000020400788c */ /* 0x000fe4000bf05270 */
[----:B------:R-:W-:Y:S01]  /*30f0*/  ISETP.NE.AND P0, PT, R8, 0x2, PT ;  /* 0x000000020800780c */ /* 0x000fe20003f05270 */
[----:B------:R-:W-:Y:S06]  /*3100*/  UGETNEXTWORKID.BROADCAST [UR8], [UR9] ;  /* 0x00000000080073ca */ /* 0x000fec0008000100 */
[----:B------:R-:W-:Y:S02]  /*3110*/  USEL UR7, URZ, 0x1, UP0 ;  /* 0x00000001ff077887 */ /* 0x000fe40008000000 */
[----:B------:R-:W-:-:S04]  /*3120*/  USEL UR5, UR4, URZ, UP0 ;  /* 0x000000ff04057287 */ /* 0x000fc80008000000 */
[----:B------:R-:W-:Y:S02]  /*3130*/  LOP3.LUT R12, R12, UR7, RZ, 0x3c, !PT ;  /* 0x000000070c0c7c12 */ /* 0x000fe4000f8e3cff */
[----:B--2---:R-:W-:-:S04]  /*3140*/  SHF.L.U32 R4, R10, 0x1f, RZ ;  /* 0x0000001f0a047819 */ /* 0x004fc800000006ff */
[----:B------:R-:W2:Y:S02]  /*3150*/  SYNCS.PHASECHK.TRANS64.TRYWAIT P1, [R2+URZ+0xf0], R4 ;  /* 0x0000f004020075a7 */ /* 0x000ea400080211ff */
[----:B--2---:R-:W-:Y:S05]  /*3160*/  @!P1 BRA `(.L_x_60) ;  /* 0x0000004400049947 */ /* 0x004fea0003800000 */
.L_x_143:
[C---:B--2---:R-:W-:Y:S01]  /*3170*/  LEA R4, R11.reuse, UR6, 0x4 ;  /* 0x000000060b047c11 */ /* 0x044fe2000f8e20ff */
[----:B------:R-:W-:Y:S01]  /*3180*/  VIADD R2, R2, 0x100 ;  /* 0x0000010002027836 */ /* 0x000fe20000000000 */
[----:B------:R-:W-:Y:S01]  /*3190*/  SEL R8, R8, RZ, P0 ;  /* 0x000000ff08087207 */ /* 0x000fe20000000000 */
[----:B------:R-:W-:-:S03]  /*31a0*/  VIADD R11, R11, 0x1 ;  /* 0x000000010b0b7836 */ /* 0x000fc60000000000 */
[----:B------:R-:W2:Y:S01]  /*31b0*/  LDS.128 R4, [R4+0x180] ;  /* 0x0001800004047984 */ /* 0x000ea20000000c00 */
[----:B------:R-:W-:Y:S02]  /*31c0*/  PRMT R2, RZ, 0x654, R2 ;  /* 0x00000654ff027816 */ /* 0x000fe40000000002 */
[C---:B------:R-:W-:Y:S01]  /*31d0*/  ISETP.NE.AND P1, PT, R11.reuse, 0x2, PT ;  /* 0x000000020b00780c */ /* 0x040fe20003f25270 */
[----:B------:R-:W-:Y:S01]  /*31e0*/  @!PT LDS RZ, [RZ] ;  /* 0x00000000fffff984 */ /* 0x000fe20000000800 */
[----:B------:R-:W-:Y:S01]  /*31f0*/  @!PT LDS RZ, [RZ] ;  /* 0x00000000fffff984 */ /* 0x000fe20000000800 */
[----:B------:R-:W-:Y:S01]  /*3200*/  @!PT LDS RZ, [RZ] ;  /* 0x00000000fffff984 */ /* 0x000fe20000000800 */
[----:B------:R-:W-:Y:S01]  /*3210*/  @!PT LDS RZ, [RZ] ;  /* 0x00000000fffff984 */ /* 0x000fe20000000800 */
[----:B------:R3:W-:Y:S06]  /*3220*/  MEMBAR.ALL.CTA ;  /* 0x0000000000007992 */ /* 0x0007ec0000008000 */
[----:B---3--:R-:W3:Y:S01]  /*3230*/  FENCE.VIEW.ASYNC.S ;  /* 0x00000000000073c6 */ /* 0x008ee20000000000 */
[----:B------:R-:W-:Y:S01]  /*3240*/  SEL R11, R11, RZ, P1 ;  /* 0x000000ff0b0b7207 */ /* 0x000fe20000800000 */
[----:B---3--:R3:W-:Y:S01]  /*3250*/  SYNCS.ARRIVE.TRANS64.RED.A1T0 RZ, [R2+URZ], RZ ;  /* 0x000000ff02ff79a7 */ /* 0x0087e200081004ff */
[----:B--2---:R-:W-:-:S02]  /*3260*/  LOP3.LUT P3, RZ, R6, 0x1, RZ, 0xc0, !PT ;  /* 0x0000000106ff7812 */ /* 0x004fc4000786c0ff */
[----:B------:R-:W-:-:S04]  /*3270*/  SEL R4, RZ, 0x1, P1 ;  /* 0x00000001ff047807 */ /* 0x000fc80000800000 */
[----:B------:R-:W-:Y:S02]  /*3280*/  LOP3.LUT R10, R10, R4, RZ, 0x3c, !PT ;  /* 0x000000040a0a7212 */ /* 0x000fe400078e3cff */
[----:B---3--:R-:W-:-:S04]  /*3290*/  SEL R2, RZ, 0x1, P0 ;  /* 0x00000001ff027807 */ /* 0x008fc80000000000 */
[----:B------:R-:W-:Y:S01]  /*32a0*/  LOP3.LUT R9, R9, R2, RZ, 0x3c, !PT ;  /* 0x0000000209097212 */ /* 0x000fe200078e3cff */
[----:B------:R-:W-:Y:S06]  /*32b0*/  @P3 BRA `(.L_x_61) ;  /* 0xfffffffc002c3947 */ /* 0x000fec000383ffff */
[----:B------:R-:W-:Y:S01]  /*32c0*/  ULEA UR4, UR5, UR6, 0x3 ;  /* 0x0000000605047291 */ /* 0x000fe2000f8e18ff */
[----:B------:R-:W-:-:S08]  /*32d0*/  SHF.L.U32 R2, R12, 0x1f, RZ ;  /* 0x0000001f0c027819 */ /* 0x000fd000000006ff */
[----:B------:R-:W2:Y:S02]  /*32e0*/  SYNCS.PHASECHK.TRANS64 P0, [UR4+0x100], R2 ;  /* 0x00010002ff0075a7 */ /* 0x000ea40008001004 */
[----:B--2---:R-:W-:Y:S05]  /*32f0*/  @P0 BRA `(.L_x_62) ;  /* 0x0000000000080947 */ /* 0x004fea0003800000 */
[----:B------:R-:W2:Y:S02]  /*3300*/  SYNCS.PHASECHK.TRANS64.TRYWAIT P0, [UR4+0x100], R2 ;  /* 0x00010002ff0075a7 */ /* 0x000ea40008001104 */
[----:B--2---:R-:W-:Y:S05]  /*3310*/  @!P0 BRA `(.L_x_63) ;  /* 0x0000004000ac8947 */ /* 0x004fea0003800000 */
.L_x_62:
[----:B------:R-:W-:-:S04]  /*3320*/  UIADD3 UR7, UPT, UPT, UR5, 0x1, URZ ;  /* 0x0000000105077890 */ /* 0x000fc8000fffe0ff */
[----:B------:R-:W-:-:S04]  /*3330*/  UISETP.NE.AND UP0, UPT, UR7, 0x2, UPT ;  /* 0x000000020700788c */ /* 0x000fc8000bf05270 */
[----:B------:R-:W-:Y:S02]  /*3340*/  USEL UR8, URZ, 0x1, UP0 ;  /* 0x00000001ff087887 */ /* 0x000fe40008000000 */
[----:B------:R-:W-:-:S04]  /*3350*/  USEL UR7, UR7, URZ, UP0 ;  /* 0x000000ff07077287 */ /* 0x000fc80008000000 */
[----:B------:R-:W-:Y:S01]  /*3360*/  ULEA UR7, UR7, UR6, 0x3 ;  /* 0x0000000607077291 */ /* 0x000fe2000f8e18ff */
[----:B--2---:R-:W-:-:S04]  /*3370*/  LOP3.LUT R2, R12, UR8, RZ, 0x3c, !PT ;  /* 0x000000080c027c12 */ /* 0x004fc8000f8e3cff */
[----:B------:R-:W-:-:S04]  /*3380*/  SHF.L.U32 R0, R2, 0x1f, RZ ;  /* 0x0000001f02007819 */ /* 0x000fc800000006ff */
[----:B------:R-:W2:Y:S02]  /*3390*/  SYNCS.PHASECHK.TRANS64 P0, [UR7+0x100], R0 ;  /* 0x00010000ff0075a7 */ /* 0x000ea40008001007 */
[----:B-12---:R-:W-:Y:S05]  /*33a0*/  @P0 EXIT ;  /* 0x000000000000094d */ /* 0x006fea0003800000 */
[----:B------:R-:W-:Y:S02]  /*33b0*/  SHF.L.U32 R2, R2, 0x1f, RZ ;  /* 0x0000001f02027819 */ /* 0x000fe400000006ff */
[----:B------:R-:W-:-:S07]  /*33c0*/  MOV R0, UR7 ;  /* 0x0000000700007c02 */ /* 0x000fce0008000f00 */
.L_x_64:
[----:B-1----:R1:W2:Y:S02]  /*33d0*/  SYNCS.PHASECHK.TRANS64.TRYWAIT P0, [R0+URZ+0x100], R2 ;  /* 0x00010002000075a7 */ /* 0x0022a400080011ff */
[----:B--2---:R-:W-:Y:S05]  /*33e0*/  @!P0 NANOSLEEP.SYNCS 0x989680 ;  /* 0x009896800000895d */ /* 0x004fea0003900000 */
[----:B------:R-:W2:Y:S02]  /*33f0*/  @!P0 SYNCS.PHASECHK.TRANS64 P0, [R0+URZ+0x100], R2 ;  /* 0x00010002000085a7 */ /* 0x000ea400080010ff */
[----:B--2---:R-:W-:Y:S05]  /*3400*/  @P0 EXIT ;  /* 0x000000000000094d */ /* 0x004fea0003800000 */
[----:B------:R-:W-:Y:S05]  /*3410*/  BRA `(.L_x_64) ;  /* 0xfffffffc00ec7947 */ /* 0x000fea000383ffff */
.L_x_57:
[----:B------:R-:W-:Y:S05]  /*3420*/  BRA.U UP5, `(.L_x_65) ;  /* 0x0000000d05d47547 */ /* 0x000fea000b800000 */
[----:B------:R-:W-:Y:S01]  /*3430*/  UMOV UR4, 0x40 ;  /* 0x0000004000047882 */ /* 0x000fe20000000000 */
[----:B------:R-:W-:Y:S01]  /*3440*/  NOP ;  /* 0x0000000000007918 */ /* 0x000fe20000000000 */
[----:B------:R-:W-:Y:S01]  /*3450*/  ULEA UR5, UR48, UR4, 0x18 ;  /* 0x0000000430057291 */ /* 0x000fe2000f8ec0ff */
[----:B------:R-:W-:Y:S02]  /*3460*/  UMOV UR6, 0x400 ;  /* 0x0000040000067882 */ /* 0x000fe40000000000 */
[----:B------:R-:W-:-:S06]  /*3470*/  ULEA UR6, UR48, UR6, 0x18 ;  /* 0x0000000630067291 */ /* 0x000fcc000f8ec0ff */
[----:B------:R-:W2:Y:S02]  /*3480*/  LDS.U8 R0, [UR5+0x1c] ;  /* 0x00001c05ff007984 */ /* 0x000ea40008000000 */
[----:B--2---:R-:W-:-:S13]  /*3490*/  ISETP.NE.AND P0, PT, R0, RZ, PT ;  /* 0x000000ff0000720c */ /* 0x004fda0003f05270 */
[----:B------:R-:W-:Y:S05]  /*34a0*/  @P0 BRA `(.L_x_66) ;  /* 0x0000000000580947 */ /* 0x000fea0003800000 */
[----:B------:R-:W-:-:S13]  /*34b0*/  ELECT P0, URZ, PT ;  /* 0x0000000000ff782f */ /* 0x000fda0003800000 */
[----:B------:R-:W-:Y:S05]  /*34c0*/  @!P0 BRA `(.L_x_67) ;  /* 0x0000000000608947 */ /* 0x000fea0003800000 */
[----:B------:R-:W-:Y:S01]  /*34d0*/  UMOV UR4, 0x10 ;  /* 0x0000001000047882 */ /* 0x000fe20000000000 */
[----:B------:R-:W-:Y:S01]  /*34e0*/  HFMA2 R0, -RZ, RZ, 0, 5.9604644775390625e-08 ;  /* 0x00000001ff007431 */ /* 0x000fe200000001ff */
[----:B------:R-:W-:-:S03]  /*34f0*/  MOV R3, 0xffff ;  /* 0x0000ffff00037802 */ /* 0x000fc60000000f00 */
[----:B------:R-:W-:Y:S04]  /*3500*/  DEPBAR.LE SB2, 0x36 ;  /* 0x0000ad800000791a */ /* 0x000fe80000000000 */
[----:B------:R-:W2:Y:S02]  /*3510*/  UTCATOMSWS.FIND_AND_SET.ALIGN UP0, UR4, UR4 ;  /* 0x00000004000475e3 */ /* 0x000ea40008000800 */
[----:B--2---:R-:W-:Y:S01]  /*3520*/  MOV R4, UR4 ;  /* 0x0000000400047c02 */ /* 0x004fe20008000f00 */
[----:B------:R-:W-:Y:S06]  /*3530*/  BRA.U UP0, `(.L_x_68) ;  /* 0x0000000100187547 */ /* 0x000fec000b800000 */
.L_x_69:
[----:B------:R-:W-:Y:S05]  /*3540*/  NANOSLEEP 0x64 ;  /* 0x000000640000795d */ /* 0x000fea0003800000 */
[----:B------:R-:W-:-:S05]  /*3550*/  UMOV UR4, 0x10 ;  /* 0x0000001000047882 */ /* 0x000fca0000000000 */
[----:B------:R-:W-:Y:S04]  /*3560*/  DEPBAR.LE SB2, 0x36 ;  /* 0x0000ad800000791a */ /* 0x000fe80000000000 */
[----:B------:R-:W2:Y:S02]  /*3570*/  UTCATOMSWS.FIND_AND_SET.ALIGN UP0, UR4, UR4 ;  /* 0x00000004000475e3 */ /* 0x000ea40008000800 */
[----:B--2---:R-:W-:Y:S01]  /*3580*/  MOV R4, UR4 ;  /* 0x0000000400047c02 */ /* 0x004fe20008000f00 */
[----:B------:R-:W-:Y:S05]  /*3590*/  BRA.U !UP0, `(.L_x_69) ;  /* 0xfffffffd08e87547 */ /* 0x000fea000b83ffff */
.L_x_68:
[-C--:B------:R-:W-:Y:S02]  /*35a0*/  SHF.L.U32 R3, R3, R4.reuse, RZ ;  /* 0x0000000403037219 */ /* 0x080fe400000006ff */
[----:B------:R-:W-:Y:S01]  /*35b0*/  SHF.L.U32 R0, R0, R4, RZ ;  /* 0x0000000400007219 */ /* 0x000fe200000006ff */
[----:B------:R-:W-:Y:S02]  /*35c0*/  IMAD.SHL.U32 R4, R4, 0x20, RZ ;  /* 0x0000002004047824 */ /* 0x000fe400078e00ff */
[----:B------:R2:W-:Y:S04]  /*35d0*/  ATOMS.OR RZ, [UR5+0x14], R3 ;  /* 0x00001403ffff798c */ /* 0x0005e8000b000005 */
[----:B------:R2:W-:Y:S04]  /*35e0*/  ATOMS.OR RZ, [UR5+0x18], R0 ;  /* 0x00001800ffff798c */ /* 0x0005e8000b000005 */
[----:B------:R2:W-:Y:S01]  /*35f0*/  STS [UR6+0x1a0], R4 ;  /* 0x0001a004ff007988 */ /* 0x0005e20008000806 */
[----:B------:R-:W-:Y:S05]  /*3600*/  BRA `(.L_x_67) ;  /* 0x0000000000107947 */ /* 0x000fea0003800000 */
.L_x_66:
[----:B------:R-:W-:Y:S02]  /*3610*/  MOV R0, 0xffffffff ;  /* 0xffffffff00007802 */ /* 0x000fe40000000f00 */
[----:B------:R-:W-:-:S03]  /*3620*/  MOV R4, 0x3650 ;  /* 0x0000365000047802 */ /* 0x000fc60000000f00 */
[----:B------:R2:W-:Y:S04]  /*3630*/  STS [UR6+0x1a0], R0 ;  /* 0x0001a000ff007988 */ /* 0x0005e80008000806 */
[----:B-12--5:R-:W-:Y:S05]  /*3640*/  CALL.REL.NOINC `($__internal_1_$__cuda_sm10x_tcgen05_guardrail_trap_phase_invalid_during_alloc) ;  /* 0x00000044002c7944 */ /* 0x026fea0003c00000 */
.L_x_67:
[----:B------:R-:W-:Y:S05]  /*3650*/  WARPSYNC.ALL ;  /* 0x0000000000007948 */ /* 0x000fea0003800000 */
[----:B------:R-:W3:Y:S01]  /*3660*/  S2UR UR4, SR_CgaCtaId ;  /* 0x00000000000479c3 */ /* 0x000ee20000008800 */
[----:B------:R-:W-:Y:S01]  /*3670*/  UMOV UR26, 0x400 ;  /* 0x00000400001a7882 */ /* 0x000fe20000000000 */
[----:B------:R-:W-:-:S06]  /*3680*/  NOP ;  /* 0x0000000000007918 */ /* 0x000fcc0000000000 */
[----:B------:R-:W-:Y:S06]  /*3690*/  BAR.ARV 0x6, 0xa0 ;  /* 0x0182800000007b1d */ /* 0x000fec0000002000 */
[----:B------:R-:W4:Y:S01]  /*36a0*/  LDCU UR5, c[0x0][0x38c] ;  /* 0x00007180ff0577ac */ /* 0x000f220008000800 */
[----:B------:R-:W-:Y:S01]  /*36b0*/  LOP3.LUT R2, R2, 0xffff, RZ, 0xc0, !PT ;  /* 0x0000ffff02027812 */ /* 0x000fe200078ec0ff */
[----:B------:R-:W-:Y:S01]  /*36c0*/  IMAD.MOV.U32 R11, RZ, RZ, 0x1 ;  /* 0x00000001ff0b7424 */ /* 0x000fe200078e00ff */
[----:B------:R-:W-:Y:S01]  /*36d0*/  CS2R R8, SRZ ;  /* 0x0000000000087805 */ /* 0x000fe2000001ff00 */
[----:B------:R-:W1:Y:S01]  /*36e0*/  LDCU UR7, c[0x0][0x38c] ;  /* 0x00007180ff0777ac */ /* 0x000e620008000800 */
[----:B------:R-:W-:Y:S01]  /*36f0*/  R2UR UR27, R2 ;  /* 0x00000000021b72ca */ /* 0x000fe200000e0000 */
[----:B------:R-:W-:Y:S01]  /*3700*/  IMAD.MOV.U32 R10, RZ, RZ, RZ ;  /* 0x000000ffff0a7224 */ /* 0x000fe200078e00ff */
[----:B------:R-:W-:Y:S01]  /*3710*/  UMOV UR30, URZ ;  /* 0x000000ff001e7c82 */ /* 0x000fe20008000000 */
[----:B------:R-:W-:Y:S01]  /*3720*/  UMOV UR24, URZ ;  /* 0x000000ff00187c82 */ /* 0x000fe20008000000 */
[----:B---3--:R-:W-:Y:S01]  /*3730*/  ULEA UR26, UR4, UR26, 0x18 ;  /* 0x0000001a041a7291 */ /* 0x008fe2000f8ec0ff */
[----:B------:R-:W-:Y:S01]  /*3740*/  UMOV UR38, 0x0 ;  /* 0x0000000000267882 */ /* 0x000fe20000000000 */
[----:B------:R-:W-:-:S02]  /*3750*/  UMOV UR39, 0x41004a0 ;  /* 0x041004a000277882 */ /* 0x000fc40000000000 */
[----:B------:R-:W-:Y:S02]  /*3760*/  UIADD3 UR4, UPT, UPT, UR26, 0x2400, URZ ;  /* 0x000024001a047890 */ /* 0x000fe4000fffe0ff */
[----:B------:R-:W-:Y:S02]  /*3770*/  UIADD3 UR6, UPT, UPT, UR26, 0x1c400, URZ ;  /* 0x0001c4001a067890 */ /* 0x000fe4000fffe0ff */
[----:B----4-:R-:W-:Y:S01]  /*3780*/  UIADD3 UR5, UPT, UPT, UR5, 0x7f, URZ ;  /* 0x0000007f05057890 */ /* 0x010fe2000fffe0ff */
[----:B--2---:R-:W2:Y:S01]  /*3790*/  LDS R0, [UR26+0x1a0] ;  /* 0x0001a01aff007984 */ /* 0x004ea20008000800 */
[----:B-1----:R-:W-:Y:S01]  /*37a0*/  UMOV UR36, 0x0 ;  /* 0x0000000000247882 */ /* 0x002fe20000000000 */
[----:B------:R-:W-:Y:S01]  /*37b0*/  UMOV UR37, 0x41004a0 ;  /* 0x041004a000257882 */ /* 0x000fe20000000000 */
[----:B------:R-:W-:Y:S02]  /*37c0*/  USHF.R.S32.HI UR40, URZ, 0x1f, UR5 ;  /* 0x0000001fff287899 */ /* 0x000fe40008011405 */
[----:B------:R-:W-:-:S02]  /*37d0*/  UISETP.GE.AND UP4, UPT, UR7, 0x1, UPT ;  /* 0x000000010700788c */ /* 0x000fc4000bf86270 */
[----:B------:R-:W-:Y:S02]  /*37e0*/  ULEA.HI UR40, UR40, UR5, URZ, 0x7 ;  /* 0x0000000528287291 */ /* 0x000fe4000f8f38ff */
[----:B------:R-:W-:Y:S02]  /*37f0*/  USHF.R.U32.HI UR5, URZ, 0x4, UR4 ;  /* 0x00000004ff057899 */ /* 0x000fe40008011604 */
[----:B------:R-:W-:Y:S02]  /*3800*/  USHF.R.S32.HI UR40, URZ, 0x7, UR40 ;  /* 0x00000007ff287899 */ /* 0x000fe40008011428 */
[----:B------:R-:W-:Y:S02]  /*3810*/  USHF.R.U32.HI UR4, URZ, 0x4, UR6 ;  /* 0x00000004ff047899 */ /* 0x000fe40008011606 */
[----:B------:R-:W-:Y:S02]  /*3820*/  UISETP.LT.AND UP0, UPT, UR40, 0x1, UPT ;  /* 0x000000012800788c */ /* 0x000fe4000bf01270 */
[----:B------:R-:W-:-:S02]  /*3830*/  ULOP3.LUT UR5, UR5, 0x3fff, URZ, 0xc0, !UPT ;  /* 0x00003fff05057892 */ /* 0x000fc4000f8ec0ff */
[----:B------:R-:W-:Y:S02]  /*3840*/  ULOP3.LUT UR4, UR4, 0x3fff, URZ, 0xc0, !UPT ;  /* 0x00003fff04047892 */ /* 0x000fe4000f8ec0ff */
[----:B------:R-:W-:Y:S02]  /*3850*/  USEL UR41, UR40, 0x1, !UP0 ;  /* 0x0000000128297887 */ /* 0x000fe4000c000000 */
[----:B------:R-:W-:Y:S02]  /*3860*/  ULOP3.LUT UR28, UR5, 0x10000, URZ, 0xfc, !UPT ;  /* 0x00010000051c7892 */ /* 0x000fe4000f8efcff */
[----:B------:R-:W-:Y:S02]  /*3870*/  ULOP3.LUT UR29, UR4, 0x10000, URZ, 0xfc, !UPT ;  /* 0x00010000041d7892 */ /* 0x000fe4000f8efcff */
[----:B------:R-:W-:Y:S01]  /*3880*/  UIADD3 UR41, UPT, UPT, -UR41, URZ, URZ ;  /* 0x000000ff29297290 */ /* 0x000fe2000fffe1ff */
[----:B------:R-:W-:Y:S01]  /*3890*/  UMOV UR34, 0x0 ;  /* 0x0000000000227882 */ /* 0x000fe20000000000 */
[----:B------:R-:W-:Y:S01]  /*38a0*/  UMOV UR35, 0x41004a0 ;  /* 0x041004a000237882 */ /* 0x000fe20000000000 */
[----:B------:R-:W-:Y:S01]  /*38b0*/  UMOV UR32, 0x0 ;  /* 0x0000000000207882 */ /* 0x000fe20000000000 */
[----:B------:R-:W-:Y:S01]  /*38c0*/  UMOV UR33, 0x41004a0 ;  /* 0x041004a000217882 */ /* 0x000fe20000000000 */
[----:B--2---:R-:W-:-:S15]  /*38d0*/  R2UR UR42, R0 ;  /* 0x00000000002a72ca */ /* 0x004fde00000e0000 */
.L_x_76:
[----:B------:R-:W-:Y:S02]  /*38e0*/  LEA R0, R10, UR26, 0x3 ;  /* 0x0000001a0a007c11 */ /* 0x000fe4000f8e18ff */
[----:B------:R-:W-:Y:S02]  /*38f0*/  SHF.L.U32 R2, R9, 0x1f, RZ ;  /* 0x0000001f09027819 */ /* 0x000fe400000006ff */
[----:B------:R-:W-:Y:S01]  /*3900*/  PLOP3.LUT P0, PT, PT, PT, UP4, 0x80, 0x8 ;  /* 0x000000000008781c */ /* 0x000fe20003f0f048 */
[----:B------:R-:W-:Y:S01]  /*3910*/  VIADD R3, R0, 0x100 ;  /* 0x0000010000037836 */ /* 0x000fe20000000000 */
[----:B-1----:R-:W1:Y:S02]  /*3920*/  SYNCS.PHASECHK.TRANS64.TRYWAIT P1, [R0+URZ+0xf0], R2 ;  /* 0x0000f002000075a7 */ /* 0x002e6400080211ff */
[----:B-1-3--:R-:W-:Y:S09]  /*3930*/  @!P1 BRA `(.L_x_70) ;  /* 0x0000003c003c9947 */ /* 0x00aff20003800000 */
.L_x_145:
[----:B------:R-:W-:Y:S01]  /*3940*/  LEA R4, R10, UR26, 0x4 ;  /* 0x0000001a0a047c11 */ /* 0x000fe2000f8e20ff */
[----:B------:R-:W-:Y:S01]  /*3950*/  @UP4 ULEA UR4, UR24, UR26, 0x3 ;  /* 0x0000001a18044291 */ /* 0x000fe2000f8e18ff */
[----:B------:R-:W-:Y:S01]  /*3960*/  PLOP3.LUT P2, PT, PT, PT, PT, 0x80, 0x8 ;  /* 0x000000000008781c */ /* 0x000fe20003f4f070 */
[----:B------:R-:W-:Y:S01]  /*3970*/  ULEA UR31, UR30, UR26, 0x3 ;  /* 0x0000001a1e1f7291 */ /* 0x000fe2000f8e18ff */
[----:B------:R-:W-:Y:S02]  /*3980*/  PRMT R3, RZ, 0x654, R3 ;  /* 0x00000654ff037816 */ /* 0x000fe40000000003 */
[----:B------:R-:W2:Y:S01]  /*3990*/  LDS.128 R4, [R4+0x180] ;  /* 0x0001800004047984 */ /* 0x000ea20000000c00 */
[----:B-1----:R-:W-:Y:S02]  /*39a0*/  @P0 SHF.L.U32 R2, R8, 0x1f, RZ ;  /* 0x0000001f08020819 */ /* 0x002fe400000006ff */
[----:B------:R-:W-:Y:S01]  /*39b0*/  SHF.L.U32 R0, R11, 0x1f, RZ ;  /* 0x0000001f0b007819 */ /* 0x000fe200000006ff */
[----:B------:R-:W-:Y:S01]  /*39c0*/  @!PT LDS RZ, [RZ] ;  /* 0x00000000fffff984 */ /* 0x000fe20000000800 */
[----:B------:R-:W-:Y:S01]  /*39d0*/  @!PT LDS RZ, [RZ] ;  /* 0x00000000fffff984 */ /* 0x000fe20000000800 */
[----:B------:R-:W-:Y:S01]  /*39e0*/  @!PT LDS RZ, [RZ] ;  /* 0x00000000fffff984 */ /* 0x000fe20000000800 */
[----:B------:R-:W-:Y:S01]  /*39f0*/  @!PT LDS RZ, [RZ] ;  /* 0x00000000fffff984 */ /* 0x000fe20000000800 */
[----:B------:R1:W-:Y:S06]  /*3a00*/  MEMBAR.ALL.CTA ;  /* 0x0000000000007992 */ /* 0x0003ec0000008000 */
[----:B-1----:R-:W1:Y:S02]  /*3a10*/  FENCE.VIEW.ASYNC.S ;  /* 0x00000000000073c6 */ /* 0x002e640000000000 */
[----:B-1----:R1:W-:Y:S01]  /*3a20*/  SYNCS.ARRIVE.TRANS64.RED.A1T0 RZ, [R3+URZ], RZ ;  /* 0x000000ff03ff79a7 */ /* 0x0023e200081004ff */
[----:B------:R1:W3:Y:S01]  /*3a30*/  @P0 SYNCS.PHASECHK.TRANS64.TRYWAIT P2, [UR4], R2 ;  /* 0x00000002ff0005a7 */ /* 0x0002e20008041104 */
[----:B------:R-:W-:Y:S01]  /*3a40*/  ULEA.HI UR4, UR30, UR30, URZ, 0x1 ;  /* 0x0000001e1e047291 */ /* 0x000fe2000f8f08ff */
[----:B--2---:R-:W-:-:S03]  /*3a50*/  LOP3.LUT P1, RZ, R6, 0x1, RZ, 0xc0, !PT ;  /* 0x0000000106ff7812 */ /* 0x004fc6000782c0ff */
[----:B------:R-:W-:Y:S02]  /*3a60*/  USHF.L.U32 UR11, UR4, 0x5, URZ ;  /* 0x00000005040b7899 */ /* 0x000fe400080006ff */
[----:B------:R-:W-:Y:S02]  /*3a70*/  ULOP3.LUT UR4, UR4, 0xffe, URZ, 0xc0, !UPT ;  /* 0x00000ffe04047892 */ /* 0x000fe4000f8ec0ff */
[----:B------:R-:W-:Y:S02]  /*3a80*/  ULOP3.LUT UR11, UR11, 0xffffffc0, URZ, 0xc0, !UPT ;  /* 0xffffffc00b0b7892 */ /* 0x000fe4000f8ec0ff */
[----:B------:R-:W-:Y:S02]  /*3a90*/  UIADD3 UR4, UPT, UPT, -UR4, UR30, URZ ;  /* 0x0000001e04047290 */ /* 0x000fe4000fffe1ff */
[----:B------:R-:W-:Y:S01]  /*3aa0*/  UIADD3 UR11, UPT, UPT, UR42, UR11, URZ ;  /* 0x0000000b2a0b7290 */ /* 0x000fe2000fffe0ff */
[----:B------:R-:W2:Y:S03]  /*3ab0*/  SYNCS.PHASECHK.TRANS64.TRYWAIT P0, [UR31+0x130], R0 ;  /* 0x00013000ff0075a7 */ /* 0x000ea6000800111f */
[----:B------:R-:W-:Y:S01]  /*3ac0*/  ULEA UR11, UR4, UR11, 0x14 ;  /* 0x0000000b040b7291 */ /* 0x000fe2000f8ea0ff */
[----:B-123--:R-:W-:Y:S11]  /*3ad0*/  @!P0 BRA `(.L_x_71) ;  /* 0x0000003800e88947 */ /* 0x00eff60003800000 */
.L_x_147:
[----:B------:R-:W-:Y:S01]  /*3ae0*/  IADD3 R10, PT, PT, R10, 0x1, RZ ;  /* 0x000000010a0a7810 */ /* 0x000fe20007ffe0ff */
[----:B------:R-:W-:Y:S06]  /*3af0*/  BRA.U !UP4, `(.L_x_72) ;  /* 0x000000010cc07547 */ /* 0x000fec000b800000 */
[----:B------:R-:W-:Y:S01]  /*3b00*/  UPLOP3.LUT UP2, UPT, UPT, UPT, UPT, 0x40, 0x4 ;  /* 0x000000000004789c */ /* 0x000fe20003f4e870 */
[----:B------:R-:W-:Y:S01]  /*3b10*/  UMOV UR23, UR41 ;  /* 0x0000002900177c82 */ /* 0x000fe20008000000 */
[----:B------:R-:W-:Y:S01]  /*3b20*/  UMOV UR22, UR40 ;  /* 0x0000002800167c82 */ /* 0x000fe20008000000 */
[----:B------:R-:W-:-:S08]  /*3b30*/  UMOV UR10, UR24 ;  /* 0x00000018000a7c82 */ /* 0x000fd00008000000 */
.L_x_75:
[----:B------:R-:W-:Y:S02]  /*3b40*/  UIADD3 UR23, UPT, UPT, UR23, 0x1, URZ ;  /* 0x0000000117177890 */ /* 0x000fe4000fffe0ff */
[----:B--2---:R-:W-:Y:S02]  /*3b50*/  ULEA UR5, UR10, UR26, 0x3 ;  /* 0x0000001a0a057291 */ /* 0x004fe4000f8e18ff */
[----:B------:R-:W-:Y:S01]  /*3b60*/  UISETP.NE.AND UP3, UPT, UR23, URZ, UPT ;  /* 0x000000ff1700728c */ /* 0x000fe2000bf65270 */
[----:B---3--:R-:W-:Y:S10]  /*3b70*/  @P2 BRA `(.L_x_73) ;  /* 0x00000000000c2947 */ /* 0x008ff40003800000 */
[----:B-1----:R-:W-:Y:S04]  /*3b80*/  SHF.L.U32 R2, R8, 0x1f, RZ ;  /* 0x0000001f08027819 */ /* 0x002fe800000006ff */
[----:B------:R-:W1:Y:S02]  /*3b90*/  SYNCS.PHASECHK.TRANS64.TRYWAIT P0, [UR5], R2 ;  /* 0x00000002ff0075a7 */ /* 0x000e640008001105 */
[----:B-1----:R-:W-:Y:S05]  /*3ba0*/  @!P0 BRA `(.L_x_74) ;  /* 0x0000003800cc8947 */ /* 0x002fea0003800000 */
.L_x_73:
[----:B------:R-:W-:Y:S01]  /*3bb0*/  UISETP.NE.AND UP0, UPT, UR22, 0x1, UPT ;  /* 0x000000011600788c */ /* 0x000fe2000bf05270 */
[----:B------:R-:W-:Y:S01]  /*3bc0*/  PLOP3.LUT P2, PT, PT, PT, PT, 0x80, 0x8 ;  /* 0x000000000008781c */ /* 0x000fe20003f4f070 */
[----:B------:R-:W-:Y:S02]  /*3bd0*/  UIADD3 UR4, UPT, UPT, UR10, 0x1, URZ ;  /* 0x000000010a047890 */ /* 0x000fe4000fffe0ff */
[----:B------:R-:W-:Y:S02]  /*3be0*/  UIADD3 UR25, UPT, UPT, UR5, 0x68, URZ ;  /* 0x0000006805197890 */ /* 0x000fe4000fffe0ff */
[----:B------:R-:W-:Y:S01]  /*3bf0*/  UISETP.NE.AND UP1, UPT, UR4, 0xd, UPT ;  /* 0x0000000d0400788c */ /* 0x000fe2000bf25270 */
[----:B------:R-:W-:Y:S01]  /*3c00*/  PLOP3.LUT P0, PT, PT, PT, UP0, 0x80, 0x8 ;  /* 0x000000000008781c */ /* 0x000fe20003f0f008 */
[----:B------:R-:W-:Y:S02]  /*3c10*/  UIADD3 UR22, UPT, UPT, UR22, -0x1, URZ ;  /* 0xffffffff16167890 */ /* 0x000fe4000fffe0ff */
[----:B------:R-:W-:Y:S02]  /*3c20*/  USEL UR6, URZ, 0x1, UP1 ;  /* 0x00000001ff067887 */ /* 0x000fe40008800000 */
[----:B------:R-:W-:Y:S01]  /*3c30*/  USEL UR24, UR4, URZ, UP1 ;  /* 0x000000ff04187287 */ /* 0x000fe20008800000 */
[----:B------:R-:W-:Y:S01]  /*3c40*/  UMOV UR7, 0x40004040 ;  /* 0x4000404000077882 */ /* 0x000fe20000000000 */
[----:B------:R-:W-:Y:S02]  /*3c50*/  UMOV UR5, 0x40004040 ;  /* 0x4000404000057882 */ /* 0x000fe40000000000 */
[----:B------:R-:W-:Y:S01]  /*3c60*/  @UP0 ULEA UR4, UR24, UR26, 0x3 ;  /* 0x0000001a18040291 */ /* 0x000fe2000f8e18ff */
[----:B------:R-:W-:Y:S01]  /*3c70*/  LOP3.LUT R8, R8, UR6, RZ, 0x3c, !PT ;  /* 0x0000000608087c12 */ /* 0x000fe2000f8e3cff */
[----:B------:R-:W-:Y:S01]  /*3c80*/  ULEA UR6, UR10, UR29, 0x9 ;  /* 0x0000001d0a067291 */ /* 0x000fe2000f8e48ff */
[----:B------:R-:W-:Y:S02]  /*3c90*/  UMOV UR21, 0x40004040 ;  /* 0x4000404000157882 */ /* 0x000fe40000000000 */
[----:B-1----:R-:W-:Y:S01]  /*3ca0*/  @P0 SHF.L.U32 R0, R8, 0x1f, RZ ;  /* 0x0000001f08000819 */ /* 0x002fe200000006ff */
[----:B------:R-:W-:Y:S02]  /*3cb0*/  UIADD3 UR20, UPT, UPT, UR6, 0x2, URZ ;  /* 0x0000000206147890 */ /* 0x000fe4000fffe0ff */
[----:B------:R-:W-:Y:S01]  /*3cc0*/  UIADD3 UR16, UPT, UPT, UR6, 0x4, URZ ;  /* 0x0000000406107890 */ /* 0x000fe2000fffe0ff */
[----:B------:R2:W3:Y:S01]  /*3cd0*/  @P0 SYNCS.PHASECHK.TRANS64.TRYWAIT P2, [UR4], R0 ;  /* 0x00000000ff0005a7 */ /* 0x0004e20008041104 */
[----:B------:R-:W-:Y:S02]  /*3ce0*/  ULEA UR4, UR10, UR28, 0x9 ;  /* 0x0000001c0a047291 */ /* 0x000fe4000f8e48ff */
[----:B------:R-:W-:Y:S02]  /*3cf0*/  UIADD3 UR12, UPT, UPT, UR6, 0x6, URZ ;  /* 0x00000006060c7890 */ /* 0x000fe4000fffe0ff */
[----:B------:R-:W-:Y:S02]  /*3d00*/  UIADD3 UR18, UPT, UPT, UR4, 0x2, URZ ;  /* 0x0000000204127890 */ /* 0x000fe4000fffe0ff */
[----:B------:R-:W-:Y:S02]  /*3d10*/  UIADD3 UR14, UPT, UPT, UR4, 0x4, URZ ;  /* 0x00000004040e7890 */ /* 0x000fe4000fffe0ff */
[----:B------:R-:W-:Y:S01]  /*3d20*/  UIADD3 UR8, UPT, UPT, UR4, 0x6, URZ ;  /* 0x0000000604087890 */ /* 0x000fe2000fffe0ff */
[----:B------:R2:W-:Y:S01]  /*3d30*/  UTCIMMA gdesc[UR4], gdesc[UR6], tmem[UR11], tmem[UR38], idesc[UR39], UP2 ;  /* 0x00ff2606040075ea */ /* 0x0005e2000900010b */
[----:B------:R-:W-:Y:S01]  /*3d40*/  UPLOP3.LUT UP2, UPT, UPT, UPT, UPT, 0x80, 0x8 ;  /* 0x000000000008789c */ /* 0x000fe20003f4f070 */
[----:B------:R-:W-:Y:S01]  /*3d50*/  UMOV UR19, 0x40004040 ;  /* 0x4000404000137882 */ /* 0x000fe20000000000 */
[----:B------:R-:W-:Y:S01]  /*3d60*/  UMOV UR17, 0x40004040 ;  /* 0x4000404000117882 */ /* 0x000fe20000000000 */
[----:B------:R2:W-:Y:S01]  /*3d70*/  UTCIMMA gdesc[UR18], gdesc[UR20], tmem[UR11], tmem[UR36], idesc[UR37], UPT ;  /* 0x00ff2414120075ea */ /* 0x0005e2000b80010b */
[----:B------:R-:W-:Y:S01]  /*3d80*/  UMOV UR15, 0x40004040 ;  /* 0x40004040000f7882 */ /* 0x000fe20000000000 */
[----:B------:R-:W-:Y:S01]  /*3d90*/  UMOV UR13, 0x40004040 ;  /* 0x40004040000d7882 */ /* 0x000fe20000000000 */
[----:B------:R-:W-:Y:S01]  /*3da0*/  UMOV UR9, 0x40004040 ;  /* 0x4000404000097882 */ /* 0x000fe20000000000 */
[----:B------:R2:W-:Y:S01]  /*3db0*/  UTCIMMA gdesc[UR14], gdesc[UR16], tmem[UR11], tmem[UR34], idesc[UR35], UPT ;  /* 0x00ff22100e0075ea */ /* 0x0005e2000b80010b */
[----:B------:R2:W-:Y:S01]  /*3dc0*/  UTCIMMA gdesc[UR8], gdesc[UR12], tmem[UR11], tmem[UR32], idesc[UR33], UPT ;  /* 0x00ff200c080075ea */ /* 0x0005e2000b80010b */
[----:B------:R2:W-:Y:S01]  /*3dd0*/  UTCBAR.MULTICAST [UR25], URZ, UR27 ;  /* 0x000000ff190073e9 */ /* 0x0005e2000800081b */
[----:B------:R-:W-:Y:S01]  /*3de0*/  UMOV UR10, UR24 ;  /* 0x00000018000a7c82 */ /* 0x000fe20008000000 */
[----:B------:R-:W-:Y:S05]  /*3df0*/  BRA.U UP3, `(.L_x_75) ;  /* 0xfffffffd03507547 */ /* 0x000fea000b83ffff */
.L_x_72:
[----:B--2---:R-:W-:Y:S01]  /*3e00*/  UIADD3 UR4, UPT, UPT, UR30, 0x1, URZ ;  /* 0x000000011e047890 */ /* 0x004fe2000fffe0ff */
[C---:B------:R-:W-:Y:S01]  /*3e10*/  ISETP.NE.AND P0, PT, R10.reuse, 0x2, PT ;  /* 0x000000020a00780c */ /* 0x040fe20003f05270 */
[----:B------:R-:W-:Y:S02]  /*3e20*/  UIADD3 UR5, UPT, UPT, UR31, 0x110, URZ ;  /* 0x000001101f057890 */ /* 0x000fe4000fffe0ff */
[----:B------:R-:W-:Y:S01]  /*3e30*/  UISETP.NE.AND UP0, UPT, UR4, 0x4, UPT ;  /* 0x000000040400788c */ /* 0x000fe2000bf05270 */
[----:B-1----:R-:W-:Y:S02]  /*3e40*/  SEL R0, RZ, 0x1, P0 ;  /* 0x00000001ff007807 */ /* 0x002fe40000000000 */
[----:B------:R-:W-:Y:S01]  /*3e50*/  SEL R10, R10, RZ, P0 ;  /* 0x000000ff0a0a7207 */ /* 0x000fe20000000000 */
[----:B------:R-:W-:Y:S01]  /*3e60*/  USEL UR6, URZ, 0x1, UP0 ;  /* 0x00000001ff067887 */ /* 0x000fe20008000000 */
[----:B------:R-:W-:Y:S01]  /*3e70*/  LOP3.LUT R9, R9, R0, RZ, 0x3c, !PT ;  /* 0x0000000009097212 */ /* 0x000fe200078e3cff */
[----:B------:R-:W-:Y:S01]  /*3e80*/  USEL UR30, UR4, URZ, UP0 ;  /* 0x000000ff041e7287 */ /* 0x000fe20008000000 */
[----:B------:R1:W-:Y:S03]  /*3e90*/  UTCBAR [UR5], URZ ;  /* 0x000000ff050073e9 */ /* 0x0003e600080000ff */
[----:B------:R-:W-:Y:S01]  /*3ea0*/  LOP3.LUT R11, R11, UR6, RZ, 0x3c, !PT ;  /* 0x000000060b0b7c12 */ /* 0x000fe2000f8e3cff */
[----:B------:R-:W-:Y:S07]  /*3eb0*/  @P1 BRA `(.L_x_76) ;  /* 0xfffffff800881947 */ /* 0x000fee000383ffff */
[----:B------:R-:W2:Y:S01]  /*3ec0*/  S2UR UR8, SR_CgaCtaId ;  /* 0x00000000000879c3 */ /* 0x000ea20000008800 */
[----:B------:R-:W-:Y:S01]  /*3ed0*/  ELECT P0, URZ, PT ;  /* 0x0000000000ff782f */ /* 0x000fe20003800000 */
[----:B------:R-:W-:Y:S01]  /*3ee0*/  IMAD.MOV.U32 R0, RZ, RZ, 0x1 ;  /* 0x00000001ff007424 */ /* 0x000fe200078e00ff */
[----:B------:R-:W-:Y:S01]  /*3ef0*/  UIADD3 UR26, UPT, UPT, UR26, 0x130, URZ ;  /* 0x000001301a1a7890 */ /* 0x000fe2000fffe0ff */
[----:B------:R-:W-:Y:S01]  /*3f00*/  SHF.L.U32 R2, R11, 0x1f, RZ ;  /* 0x0000001f0b027819 */ /* 0x000fe200000006ff */
[----:B------:R-:W-:-:S03]  /*3f10*/  UMOV UR4, 0x40 ;  /* 0x0000004000047882 */ /* 0x000fc60000000000 */
[----:B------:R-:W-:Y:S01]  /*3f20*/  UVIRTCOUNT.DEALLOC.SMPOOL 0x80 ;  /* 0x000000800000784c */ /* 0x000fe20000000000 */
[----:B--2---:R-:W-:Y:S02]  /*3f30*/  ULEA UR8, UR8, UR4, 0x18 ;  /* 0x0000000408087291 */ /* 0x004fe4000f8ec0ff */
[----:B------:R-:W-:-:S07]  /*3f40*/  ULEA UR4, UR30, UR26, 0x3 ;  /* 0x0000001a1e047291 */ /* 0x000fce000f8e18ff */
[----:B------:R2:W-:Y:S02]  /*3f50*/  @P0 STS.U8 [UR8+0x1c], R0 ;  /* 0x00001c00ff000988 */ /* 0x0005e40008000008 */
[----:B------:R-:W4:Y:S02]  /*3f60*/  SYNCS.PHASECHK.TRANS64.TRYWAIT P0, [UR4], R2 ;  /* 0x00000002ff0075a7 */ /* 0x000f240008001104 */
[----:B--2-4-:R-:W-:Y:S05]  /*3f70*/  @!P0 BRA `(.L_x_77) ;  /* 0x0000003400f08947 */ /* 0x014fea0003800000 */
.L_x_150:
[----:B------:R-:W-:-:S04]  /*3f80*/  UIADD3 UR4, UPT, UPT, UR30, 0x1, URZ ;  /* 0x000000011e047890 */ /* 0x000fc8000fffe0ff */
[----:B------:R-:W-:-:S04]  /*3f90*/  UISETP.NE.AND UP0, UPT, UR4, 0x4, UPT ;  /* 0x000000040400788c */ /* 0x000fc8000bf05270 */
[----:B------:R-:W-:Y:S02]  /*3fa0*/  USEL UR6, URZ, 0x1, UP0 ;  /* 0x00000001ff067887 */ /* 0x000fe40008000000 */
[----:B------:R-:W-:-:S04]  /*3fb0*/  USEL UR4, UR4, URZ, UP0 ;  /* 0x000000ff04047287 */ /* 0x000fc80008000000 */
[----:B-1----:R-:W-:Y:S01]  /*3fc0*/  ULEA UR5, UR4, UR26, 0x3 ;  /* 0x0000001a04057291 */ /* 0x002fe2000f8e18ff */
[----:B--2---:R-:W-:-:S04]  /*3fd0*/  LOP3.LUT R2, R11, UR6, RZ, 0x3c, !PT ;  /* 0x000000060b027c12 */ /* 0x004fc8000f8e3cff */
[----:B------:R-:W-:-:S04]  /*3fe0*/  SHF.L.U32 R3, R2, 0x1f, RZ ;  /* 0x0000001f02037819 */ /* 0x000fc800000006ff */
[----:B------:R-:W1:Y:S02]  /*3ff0*/  SYNCS.PHASECHK.TRANS64.TRYWAIT P0, [UR5], R3 ;  /* 0x00000003ff0075a7 */ /* 0x000e640008001105 */
[----:B-1----:R-:W-:Y:S05]  /*4000*/  @!P0 BRA `(.L_x_78) ;  /* 0x0000003400e48947 */ /* 0x002fea0003800000 */
.L_x_152:
        /* <DEDUP_REMOVED lines=9> */
.L_x_154:
[----:B------:R-:W-:-:S04]  /*40a0*/  UIADD3 UR4, UPT, UPT, UR4, 0x1, URZ ;  /* 0x0000000104047890 */ /* 0x000fc8000fffe0ff */
[----:B------:R-:W-:-:S04]  /*40b0*/  UISETP.NE.AND UP0, UPT, UR4, 0x4, UPT ;  /* 0x000000040400788c */ /* 0x000fc8000bf05270 */
[----:B------:R-:W-:Y:S02]  /*40c0*/  USEL UR5, URZ, 0x1, UP0 ;  /* 0x00000001ff057887 */ /* 0x000fe40008000000 */
[----:B------:R-:W-:-:S04]  /*40d0*/  USEL UR4, UR4, URZ, UP0 ;  /* 0x000000ff04047287 */ /* 0x000fc80008000000 */
[----:B------:R-:W-:Y:S01]  /*40e0*/  ULEA UR4, UR4, UR26, 0x3 ;  /* 0x0000001a04047291 */ /* 0x000fe2000f8e18ff */
[----:B------:R-:W-:-:S04]  /*40f0*/  LOP3.LUT R2, R2, UR5, RZ, 0x3c, !PT ;  /* 0x0000000502027c12 */ /* 0x000fc8000f8e3cff */
[----:B------:R-:W-:-:S04]  /*4100*/  SHF.L.U32 R2, R2, 0x1f, RZ ;  /* 0x0000001f02027819 */ /* 0x000fc800000006ff */
[----:B------:R-:W2:Y:S02]  /*4110*/  SYNCS.PHASECHK.TRANS64.TRYWAIT P0, [UR4], R2 ;  /* 0x00000002ff0075a7 */ /* 0x000ea40008001104 */
[----:B--2---:R-:W-:Y:S05]  /*4120*/  @!P0 BRA `(.L_x_80) ;  /* 0x0000003400cc8947 */ /* 0x004fea0003800000 */
.L_x_156:
[----:B------:R-:W-:Y:S01]  /*4130*/  NOP ;  /* 0x0000000000007918 */ /* 0x000fe20000000000 */
[----:B-1----:R-:W1:Y:S01]  /*4140*/  LDS R0, [UR8+0x14] ;  /* 0x00001408ff007984 */ /* 0x002e620008000800 */
[----:B------:R-:W-:Y:S01]  /*4150*/  ULOP3.LUT UR4, UR42, 0xffff, URZ, 0xc0, !UPT ;  /* 0x0000ffff2a047892 */ /* 0x000fe2000f8ec0ff */
[----:B------:R-:W-:Y:S01]  /*4160*/  UMOV UR5, 0xffff ;  /* 0x0000ffff00057882 */ /* 0x000fe20000000000 */
[----:B------:R-:W-:Y:S02]  /*4170*/  UMOV UR6, 0x1 ;  /* 0x0000000100067882 */ /* 0x000fe40000000000 */
[----:B------:R-:W-:-:S04]  /*4180*/  USHF.R.U32.HI UR4, URZ, 0x5, UR4 ;  /* 0x00000005ff047899 */ /* 0x000fc80008011604 */
[----:B------:R-:W-:Y:S02]  /*4190*/  USHF.L.U32 UR5, UR5, UR4, URZ ;  /* 0x0000000405057299 */ /* 0x000fe400080006ff */
[----:B------:R-:W-:-:S04]  /*41a0*/  USHF.L.U32 UR4, UR6, UR4, URZ ;  /* 0x0000000406047299 */ /* 0x000fc800080006ff */
[----:B-1----:R-:W-:-:S04]  /*41b0*/  LOP3.LUT R0, R0, UR5, RZ, 0xc0, !PT ;  /* 0x0000000500007c12 */ /* 0x002fc8000f8ec0ff */
[----:B------:R-:W-:-:S13]  /*41c0*/  ISETP.NE.AND P0, PT, R0, UR5, PT ;  /* 0x0000000500007c0c */ /* 0x000fda000bf05270 */
[----:B------:R-:W-:Y:S05]  /*41d0*/  @P0 BRA `(.L_x_81) ;  /* 0x0000000000580947 */ /* 0x000fea0003800000 */
[----:B------:R-:W1:Y:S02]  /*41e0*/  LDS R0, [UR8+0x18] ;  /* 0x00001808ff007984 */ /* 0x000e640008000800 */
[----:B-1----:R-:W-:-:S04]  /*41f0*/  LOP3.LUT R0, R0, UR4, RZ, 0xc0, !PT ;  /* 0x0000000400007c12 */ /* 0x002fc8000f8ec0ff */
[----:B------:R-:W-:-:S13]  /*4200*/  ISETP.NE.AND P0, PT, R0, UR4, PT ;  /* 0x0000000400007c0c */ /* 0x000fda000bf05270 */
[----:B------:R-:W-:Y:S05]  /*4210*/  @P0 BRA `(.L_x_82) ;  /* 0x00000000003c0947 */ /* 0x000fea0003800000 */
[----:B------:R-:W1:Y:S01]  /*4220*/  S2R R2, SR_LANEID ;  /* 0x0000000000027919 */ /* 0x000e620000000000 */
[----:B------:R-:W-:-:S06]  /*4230*/  ULOP3.LUT UR5, URZ, UR5, URZ, 0x33, !UPT ;  /* 0x00000005ff057292 */ /* 0x000fcc000f8e33ff */
[----:B------:R-:W-:-:S04]  /*4240*/  IMAD.U32 R0, RZ, RZ, UR5 ;  /* 0x00000005ff007e24 */ /* 0x000fc8000f8e00ff */
[----:B------:R2:W4:Y:S02]  /*4250*/  REDUX UR7, R0 ;  /* 0x00000000000773c4 */ /* 0x0005240000000000 */
[----:B------:R1:W-:Y:S01]  /*4260*/  UTCATOMSWS.AND URZ, UR5 ;  /* 0x0000000500ff79e3 */ /* 0x0003e20008000000 */
[----:B--2---:R-:W-:Y:S01]  /*4270*/  LOP3.LUT R0, RZ, UR4, RZ, 0x33, !PT ;  /* 0x00000004ff007c12 */ /* 0x004fe2000f8e33ff */
[----:B------:R-:W-:Y:S02]  /*4280*/  VOTEU.ANY UR4, UPT, PT ;  /* 0x0000000000047886 */ /* 0x000fe400038e0100 */
[----:B------:R-:W-:Y:S02]  /*4290*/  UFLO.U32 UR4, UR4 ;  /* 0x00000004000472bd */ /* 0x000fe400080e0000 */
[----:B------:R-:W2:Y:S04]  /*42a0*/  REDUX UR6, R0 ;  /* 0x00000000000673c4 */ /* 0x000ea80000000000 */
[----:B-1----:R-:W-:-:S02]  /*42b0*/  ISETP.EQ.U32.AND P0, PT, R2, UR4, PT ;  /* 0x0000000402007c0c */ /* 0x002fc4000bf02070 */
[----:B----4-:R-:W-:-:S11]  /*42c0*/  MOV R2, UR7 ;  /* 0x0000000700027c02 */ /* 0x010fd60008000f00 */
[----:B------:R1:W-:Y:S01]  /*42d0*/  @P0 ATOMS.AND RZ, [UR8+0x14], R2 ;  /* 0x00001402ffff098c */ /* 0x0003e2000a800008 */
[----:B--2---:R-:W-:-:S05]  /*42e0*/  IMAD.U32 R0, RZ, RZ, UR6 ;  /* 0x00000006ff007e24 */ /* 0x004fca000f8e00ff */
[----:B------:R1:W-:Y:S01]  /*42f0*/  @P0 ATOMS.AND RZ, [UR8+0x18], R0 ;  /* 0x00001800ffff098c */ /* 0x0003e2000a800008 */
[----:B------:R-:W-:Y:S05]  /*4300*/  BRA `(.L_x_83) ;  /* 0x0000000000147947 */ /* 0x000fea0003800000 */
.L_x_82:
[----:B------:R-:W-:Y:S02]  /*4310*/  MOV R2, 0x4330 ;  /* 0x0000433000027802 */ /* 0x000fe40000000f00 */
[----:B---3-5:R-:W-:Y:S05]  /*4320*/  CALL.REL.NOINC `($__internal_0_$__cuda_sm10x_tcgen05_guardrail_trap_col_being_dealloced_not_returned_by_alloc) ;  /* 0x0000003400e87944 */ /* 0x028fea0003c00000 */
[----:B------:R-:W-:Y:S05]  /*4330*/  BRA `(.L_x_83) ;  /* 0x0000000000087947 */ /* 0x000fea0003800000 */
.L_x_81:
[----:B------:R-:W-:Y:S02]  /*4340*/  MOV R2, 0x4360 ;  /* 0x0000436000027802 */ /* 0x000fe40000000f00 */
[----:B---3-5:R-:W-:Y:S05]  /*4350*/  CALL.REL.NOINC `($__internal_2_$__cuda_sm10x_tcgen05_guardrail_trap_unallocated_columns_being_dealloced) ;  /* 0x0000003400f47944 */ /* 0x028fea0003c00000 */
.L_x_83:
[----:B------:R-:W-:Y:S01]  /*4360*/  NOP ;  /* 0x0000000000007918 */ /* 0x000fe20000000000 */
[----:B------:R-:W-:Y:S05]  /*4370*/  EXIT ;  /* 0x000000000000794d */ /* 0x000fea0003800000 */
.L_x_65:
[----:B------:R-:W-:-:S09]  /*4380*/  UISETP.NE.OR UP0, UPT, UR18, 0x3, !UP3 ;  /* 0x000000031200788c */ /* 0x000fd2000df05670 */
[----:B------:R-:W-:Y:S05]  /*4390*/  BRA.U UP0, `(.L_x_84) ;  /* 0x0000000d00347547 */ /* 0x000fea000b800000 */
[----:B------:R-:W2:Y:S01]  /*43a0*/  LDCU.64 UR4, c[0x0][0x888] ;  /* 0x00011100ff0477ac */ /* 0x000ea20008000a00 */
[----:B------:R-:W3:Y:S01]  /*43b0*/  LDC.64 R12, c[0x0][0x348] ;  /* 0x0000d200ff0c7b82 */ /* 0x000ee20000000a00 */
[----:B------:R-:W-:Y:S02]  /*43c0*/  HFMA2 R9, -RZ, RZ, 0, 0 ;  /* 0x00000000ff097431 */ /* 0x000fe400000001ff */
[----:B------:R-:W-:Y:S01]  /*43d0*/  IMAD.MOV.U32 R11, RZ, RZ, 0x1 ;  /* 0x00000001ff0b7424 */ /* 0x000fe200078e00ff */
[----:B------:R-:W4:Y:S01]  /*43e0*/  LDCU UR33, c[0x0][0x370] ;  /* 0x00006e00ff2177ac */ /* 0x000f220008000800 */
[----:B------:R-:W-:Y:S01]  /*43f0*/  IMAD.MOV.U32 R10, RZ, RZ, RZ ;  /* 0x000000ffff0a7224 */ /* 0x000fe200078e00ff */
[----:B------:R-:W-:Y:S01]  /*4400*/  MOV R8, 0x1000 ;  /* 0x0000100000087802 */ /* 0x000fe20000000f00 */
[----:B------:R-:W4:Y:S01]  /*4410*/  LDCU.128 UR28, c[0x0][0xb10] ;  /* 0x00016200ff1c77ac */ /* 0x000f220008000c00 */
[----:B------:R-:W1:Y:S01]  /*4420*/  LDCU UR32, c[0x0][0x374] ;  /* 0x00006e80ff2077ac */ /* 0x000e620008000800 */
[----:B------:R-:W1:Y:S01]  /*4430*/  LDCU.64 UR26, c[0x0][0x890] ;  /* 0x00011200ff1a77ac */ /* 0x000e620008000a00 */
[----:B--2---:R-:W-:Y:S01]  /*4440*/  UISETP.NE.U32.AND UP0, UPT, UR4, URZ, UPT ;  /* 0x000000ff0400728c */ /* 0x004fe2000bf05070 */
[----:B------:R-:W2:Y:S01]  /*4450*/  LDCU UR16, c[0x0][0xb0c] ;  /* 0x00016180ff1077ac */ /* 0x000ea20008000800 */
[----:B------:R-:W3:Y:S01]  /*4460*/  LDCU UR38, c[0x0][0xb20] ;  /* 0x00016400ff2677ac */ /* 0x000ee20008000800 */
[----:B------:R-:W3:Y:S01]  /*4470*/  LDCU UR4, c[0x0][0xb30] ;  /* 0x00016600ff0477ac */ /* 0x000ee20008000800 */
[----:B------:R-:W-:Y:S01]  /*4480*/  UMOV UR17, 0x400 ;  /* 0x0000040000117882 */ /* 0x000fe20000000000 */
[----:B----4-:R-:W-:-:S02]  /*4490*/  UIMAD.WIDE.U32 UR6, UR33, UR28, URZ ;  /* 0x0000001c210672a5 */ /* 0x010fc4000f8e00ff */
[----:B-1----:R-:W-:Y:S02]  /*44a0*/  UIMAD.WIDE.U32 UR8, UR32, UR31, URZ ;  /* 0x0000001f200872a5 */ /* 0x002fe4000f8e00ff */
[----:B------:R-:W-:Y:S02]  /*44b0*/  ULEA UR17, UR48, UR17, 0x18 ;  /* 0x0000001130117291 */ /* 0x000fe4000f8ec0ff */
[----:B------:R-:W-:Y:S02]  /*44c0*/  UISETP.NE.AND.EX UP5, UPT, UR5, URZ, UPT, UP0 ;  /* 0x000000ff0500728c */ /* 0x000fe4000bfa5300 */
[----:B------:R-:W-:Y:S02]  /*44d0*/  UISETP.NE.U32.AND UP6, UPT, UR26, URZ, UPT ;  /* 0x000000ff1a00728c */ /* 0x000fe4000bfc5070 */
[----:B------:R-:W-:Y:S02]  /*44e0*/  UIADD3 UR5, UPT, UPT, UR17, 0xd0, URZ ;  /* 0x000000d011057890 */ /* 0x000fe4000fffe0ff */
[----:B------:R-:W-:Y:S01]  /*44f0*/  UISETP.NE.AND UP0, UPT, UR42, 0x1, UPT ;  /* 0x000000012a00788c */ /* 0x000fe2000bf05270 */
[----:B------:R-:W-:Y:S01]  /*4500*/  UMOV UR35, UR7 ;  /* 0x0000000700237c82 */ /* 0x000fe20008000000 */
[----:B------:R-:W-:Y:S01]  /*4510*/  UMOV UR34, UR9 ;  /* 0x0000000900227c82 */ /* 0x000fe20008000000 */
[----:B------:R-:W-:-:S02]  /*4520*/  USEL UR37, URZ, 0x1, UP4 ;  /* 0x00000001ff257887 */ /* 0x000fc4000a000000 */
[----:B--2---:R-:W-:Y:S02]  /*4530*/  UISETP.NE.AND UP0, UPT, UR16, 0x1, UPT ;  /* 0x000000011000788c */ /* 0x004fe4000bf05270 */
[----:B------:R-:W-:Y:S02]  /*4540*/  UPLOP3.LUT UP4, UPT, UPT, UPT, UPT, 0x40, 0x4 ;  /* 0x000000000004789c */ /* 0x000fe40003f8e870 */
[----:B------:R-:W-:Y:S01]  /*4550*/  UISETP.GE.AND UP2, UPT, UR42, 0x1, UPT ;  /* 0x000000012a00788c */ /* 0x000fe2000bf46270 */
[----:B------:R-:W1:Y:S01]  /*4560*/  LDCU.64 UR14, c[0x0][0xb28] ;  /* 0x00016500ff0e77ac */ /* 0x000e620008000a00 */
[----:B------:R-:W-:Y:S02]  /*4570*/  UISETP.NE.AND.EX UP6, UPT, UR27, URZ, UPT, UP6 ;  /* 0x000000ff1b00728c */ /* 0x000fe4000bfc5360 */
[----:B------:R-:W-:Y:S02]  /*4580*/  UPRMT UR48, UR48, 0x654, UR5 ;  /* 0x0000065430307896 */ /* 0x000fe40008000005 */
[----:B------:R-:W-:-:S02]  /*4590*/  USHF.R.U32.HI UR35, URZ, UR29, UR35 ;  /* 0x0000001dff237299 */ /* 0x000fc40008011623 */
[----:B---3--:R-:W-:Y:S02]  /*45a0*/  USHF.R.U32.HI UR34, URZ, UR38, UR34 ;  /* 0x00000026ff227299 */ /* 0x008fe40008011622 */
[----:B------:R-:W-:Y:S02]  /*45b0*/  UISETP.NE.AND UP0, UPT, UR30, 0x1, UPT ;  /* 0x000000011e00788c */ /* 0x000fe4000bf05270 */
[----:B------:R-:W-:-:S11]  /*45c0*/  UISETP.NE.AND UP3, UPT, UR4, 0x1, UPT ;  /* 0x000000010400788c */ /* 0x000fd6000bf65270 */
.L_x_92:
[C---:B------:R-:W-:Y:S02]  /*45d0*/  LEA R3, R10.reuse, UR17, 0x3 ;  /* 0x000000110a037c11 */ /* 0x040fe4000f8e18ff */
[----:B------:R-:W-:Y:S02]  /*45e0*/  SHF.L.U32 R0, R9, 0x1f, RZ ;  /* 0x0000001f09007819 */ /* 0x000fe400000006ff */
[----:B------:R-:W-:Y:S02]  /*45f0*/  LEA R4, R10, UR17, 0x4 ;  /* 0x000000110a047c11 */ /* 0x000fe4000f8e20ff */
[----:B--2---:R-:W2:Y:S02]  /*4600*/  SYNCS.PHASECHK.TRANS64.TRYWAIT P0, [R3+URZ+0xf0], R0 ;  /* 0x0000f000030075a7 */ /* 0x004ea400080011ff */
[----:B--2---:R-:W-:Y:S05]  /*4610*/  @!P0 BRA `(.L_x_85) ;  /* 0x0000003000a88947 */ /* 0x004fea0003800000 */
.L_x_157:
[----:B------:R-:W3:Y:S01]  /*4620*/  LDS.128 R4, [R4+0x180] ;  /* 0x0001800004047984 */ /* 0x000ee20000000c00 */
[----:B------:R-:W-:Y:S01]  /*4630*/  UISETP.GE.AND UP0, UPT, UR42, 0x1, UPT ;  /* 0x000000012a00788c */ /* 0x000fe2000bf06270 */
[----:B------:R-:W-:Y:S01]  /*4640*/  @!PT LDS RZ, [RZ] ;  /* 0x00000000fffff984 */ /* 0x000fe20000000800 */
[----:B------:R-:W-:Y:S01]  /*4650*/  @!PT LDS RZ, [RZ] ;  /* 0x00000000fffff984 */ /* 0x000fe20000000800 */
[----:B------:R-:W-:Y:S01]  /*4660*/  @!PT LDS RZ, [RZ] ;  /* 0x00000000fffff984 */ /* 0x000fe20000000800 */
[----:B------:R-:W-:Y:S01]  /*4670*/  @!PT LDS RZ, [RZ] ;  /* 0x00000000fffff984 */ /* 0x000fe20000000800 */
[----:B------:R4:W-:Y:S06]  /*4680*/  MEMBAR.ALL.CTA ;  /* 0x0000000000007992 */ /* 0x0009ec0000008000 */
[----:B----4-:R-:W4:Y:S01]  /*4690*/  FENCE.VIEW.ASYNC.S ;  /* 0x00000000000073c6 */ /* 0x010f220000000000 */
[----:B---3--:R-:W-:Y:S11]  /*46a0*/  LOP3.LUT P0, RZ, R6, 0x1, RZ, 0xc0, !PT ;  /* 0x0000000106ff7812 */ /* 0x008ff6000780c0ff */
[----:B------:R-:W-:Y:S02]  /*46b0*/  @!UPT UIADD3 URZ, UPT, UPT, URZ, URZ, URZ ;  /* 0x000000fffffff290 */ /* 0x000fe4000fffe0ff */
[----:B----4-:R-:W-:Y:S01]  /*46c0*/  VOTEU.ANY UP2, P0 ;  /* 0x0000000000ff7886 */ /* 0x010fe20000040100 */
[----:B------:R-:W-:Y:S11]  /*46d0*/  PLOP3.LUT P0, PT, PT, PT, UP2, 0x80, 0x8 ;  /* 0x000000000008781c */ /* 0x000ff60003f0f028 */
[----:B------:R-:W-:Y:S02]  /*46e0*/  @!UPT UIADD3 URZ, UPT, UPT, URZ, URZ, URZ ;  /* 0x000000fffffff290 */ /* 0x000fe4000fffe0ff */
[----:B--2---:R-:W-:Y:S02]  /*46f0*/  @P0 SHF.R.U32.HI R0, RZ, 0x10, R5 ;  /* 0x00000010ff000819 */ /* 0x004fe40000011605 */
[----:B------:R-:W-:Y:S02]  /*4700*/  @P0 MOV R2, R4 ;  /* 0x0000000400020202 */ /* 0x000fe40000000f00 */
[----:B------:R-:W-:Y:S01]  /*4710*/  @P0 R2UR UR4, R0 ;  /* 0x00000000000402ca */ /* 0x000fe200000e0000 */
[----:B------:R-:W-:Y:S01]  /*4720*/  VIADD R0, R3, 0x100 ;  /* 0x0000010003007836 */ /* 0x000fe20000000000 */
[----:B------:R-:W-:Y:S02]  /*4730*/  @P0 LOP3.LUT R4, R5, 0xffff, RZ, 0xc0, !PT ;  /* 0x0000ffff05040812 */ /* 0x000fe400078ec0ff */
[----:B------:R-:W-:Y:S02]  /*4740*/  @P0 R2UR UR6, R2 ;  /* 0x00000000020602ca */ /* 0x000fe400000e0000 */
[----:B------:R-:W-:Y:S02]  /*4750*/  PRMT R0, RZ, 0x654, R0 ;  /* 0x00000654ff007816 */ /* 0x000fe40000000000 */
[----:B------:R-:W-:Y:S02]  /*4760*/  @P0 R2UR UR5, R4 ;  /* 0x00000000040502ca */ /* 0x000fe400000e0000 */
[----:B------:R2:W-:Y:S03]  /*4770*/  SYNCS.ARRIVE.TRANS64.RED.A1T0 RZ, [R0+URZ], RZ ;  /* 0x000000ff00ff79a7 */ /* 0x0005e600081004ff */
[----:B------:R-:W-:Y:S04]  /*4780*/  @UP2 UMOV UR25, UR4 ;  /* 0x0000000400192c82 */ /* 0x000fe80008000000 */
[----:B------:R-:W-:Y:S04]  /*4790*/  @UP2 UMOV UR13, UR6 ;  /* 0x00000006000d2c82 */ /* 0x000fe80008000000 */
[----:B------:R-:W-:Y:S01]  /*47a0*/  @UP2 UMOV UR7, UR5 ;  /* 0x0000000500072c82 */ /* 0x000fe20008000000 */
[----:B------:R-:W-:Y:S05]  /*47b0*/  BRA.U !UP0, `(.L_x_86) ;  /* 0x0000000108c07547 */ /* 0x000fea000b800000 */
[----:B------:R-:W-:Y:S02]  /*47c0*/  UIMAD.WIDE.U32 UR10, UR7, UR31, URZ ;  /* 0x0000001f070a72a5 */ /* 0x000fe4000f8e00ff */
[----:B------:R-:W-:Y:S02]  /*47d0*/  UP2UR UR12, UPR, URZ, 0x4 ;  /* 0x00000004ff0c7883 */ /* 0x000fe40008000000 */
[----:B------:R-:W-:Y:S02]  /*47e0*/  UISETP.NE.AND UP2, UPT, UR30, 0x1, UPT ;  /* 0x000000011e00788c */ /* 0x000fe4000bf45270 */
[----:B------:R-:W-:Y:S02]  /*47f0*/  UIMAD.WIDE.U32 UR18, UR13, UR28, URZ ;  /* 0x0000001c0d1272a5 */ /* 0x000fe4000f8e00ff */
[----:B------:R-:W-:Y:S02]  /*4800*/  USEL UR4, UR32, UR34, !UP2 ;  /* 0x0000002220047287 */ /* 0x000fe4000d000000 */
[----:B------:R-:W-:Y:S02]  /*4810*/  UISETP.NE.AND UP0, UPT, UR16, 0x1, UPT ;  /* 0x000000011000788c */ /* 0x000fe4000bf05270 */
[----:B------:R-:W-:Y:S02]  /*4820*/  UP2UR UR24, UPR, URZ, 0x2 ;  /* 0x00000002ff187883 */ /* 0x000fe40008000000 */
[----:B------:R-:W-:Y:S02]  /*4830*/  UISETP.NE.AND UP1, UPT, UR42, 0x1, UPT ;  /* 0x000000012a00788c */ /* 0x000fe4000bf25270 */
[----:B-1----:R-:W-:Y:S02]  /*4840*/  UIMAD.WIDE.U32 UR20, UR4, UR14, URZ ;  /* 0x0000000e041472a5 */ /* 0x002fe4000f8e00ff */
[----:B------:R-:W-:Y:S01]  /*4850*/  USEL UR8, UR33, UR35, !UP0 ;  /* 0x0000002321087287 */ /* 0x000fe2000c000000 */
[----:B------:R-:W-:Y:S02]  /*4860*/  UMOV UR5, UR11 ;  /* 0x0000000b00057c82 */ /* 0x000fe40008000000 */
[----:B------:R-:W-:Y:S02]  /*4870*/  USHF.R.U32.HI UR6, URZ, UR38, UR5 ;  /* 0x00000026ff067299 */ /* 0x000fe40008011605 */
[----:B------:R-:W-:Y:S02]  /*4880*/  UIMAD.WIDE.U32 UR22, UR8, UR14, URZ ;  /* 0x0000000e081672a5 */ /* 0x000fe4000f8e00ff */
[----:B------:R-:W-:Y:S02]  /*4890*/  USEL UR6, UR7, UR6, !UP2 ;  /* 0x0000000607067287 */ /* 0x000fe4000d000000 */
[----:B------:R-:W-:Y:S02]  /*48a0*/  UISETP.NE.AND UP2, UPT, UR12, URZ, UPT ;  /* 0x000000ff0c00728c */ /* 0x000fe4000bf45270 */
[----:B------:R-:W-:Y:S01]  /*48b0*/  UIMAD.WIDE.U32 UR10, UR6, UR14, URZ ;  /* 0x0000000e060a72a5 */ /* 0x000fe2000f8e00ff */
[----:B------:R-:W-:Y:S02]  /*48c0*/  UMOV UR5, UR19 ;  /* 0x0000001300057c82 */ /* 0x000fe40008000000 */
[----:B------:R-:W-:Y:S03]  /*48d0*/  USHF.R.U32.HI UR9, URZ, UR29, UR5 ;  /* 0x0000001dff097299 */ /* 0x000fe60008011605 */
[----:B------:R-:W-:Y:S02]  /*48e0*/  UMOV UR5, UR21 ;  /* 0x0000001500057c82 */ /* 0x000fe40008000000 */
[----:B------:R-:W-:Y:S03]  /*48f0*/  @UP1 USHF.R.U32.HI UR4, URZ, UR15, UR5 ;  /* 0x0000000fff041299 */ /* 0x000fe60008011605 */
[----:B------:R-:W-:Y:S01]  /*4900*/  UMOV UR5, UR23 ;  /* 0x0000001700057c82 */ /* 0x000fe20008000000 */
[----:B------:R-:W-:Y:S02]  /*4910*/  UIMAD UR4, UR42, UR4, URZ ;  /* 0x000000042a0472a4 */ /* 0x000fe4000f8e02ff */
[----:B------:R-:W-:Y:S02]  /*4920*/  @UP1 USHF.R.U32.HI UR8, URZ, UR15, UR5 ;  /* 0x0000000fff081299 */ /* 0x000fe40008011605 */
[----:B------:R-:W-:Y:S02]  /*4930*/  USEL UR5, UR13, UR9, !UP0 ;  /* 0x000000090d057287 */ /* 0x000fe4000c000000 */
[----:B------:R-:W-:Y:S02]  /*4940*/  UIMAD UR9, UR42, UR8, URZ ;  /* 0x000000082a0972a4 */ /* 0x000fe4000f8e02ff */
[----:B------:R-:W-:Y:S03]  /*4950*/  UISETP.GE.AND UP0, UPT, UR6, UR4, UPT ;  /* 0x000000040600728c */ /* 0x000fe6000bf06270 */
[----:B------:R-:W-:Y:S01]  /*4960*/  UMOV UR4, UR11 ;  /* 0x0000000b00047c82 */ /* 0x000fe20008000000 */
[----:B------:R-:W-:Y:S02]  /*4970*/  UISETP.GE.OR UP0, UPT, UR5, UR9, UP0 ;  /* 0x000000090500728c */ /* 0x000fe40008706670 */
[----:B------:R-:W-:Y:S02]  /*4980*/  USHF.R.U32.HI UR4, URZ, UR15, UR4 ;  /* 0x0000000fff047299 */ /* 0x000fe40008011604 */
[----:B------:R-:W-:Y:S02]  /*4990*/  UIMAD.WIDE.U32 UR10, UR5, UR14, URZ ;  /* 0x0000000e050a72a5 */ /* 0x000fe4000f8e00ff */
[----:B------:R-:W-:Y:S04]  /*49a0*/  USEL UR12, UR6, UR4, !UP1 ;  /* 0x00000004060c7287 */ /* 0x000fe8000c800000 */
[----:B------:R-:W-:Y:S01]  /*49b0*/  UIADD3 UR9, UPT, UPT, -UR12, URZ, URZ ;  /* 0x000000ff0c097290 */ /* 0x000fe2000fffe1ff */
[----:B------:R-:W-:Y:S02]  /*49c0*/  @!UP0 UMOV UR4, UR11 ;  /* 0x0000000b00048c82 */ /* 0x000fe40008000000 */
[----:B------:R-:W-:Y:S02]  /*49d0*/  @!UP0 USHF.R.U32.HI UR4, URZ, UR15, UR4 ;  /* 0x0000000fff048299 */ /* 0x000fe40008011604 */
[----:B------:R-:W-:Y:S02]  /*49e0*/  UIMAD UR9, UR42, UR9, UR6 ;  /* 0x000000092a0972a4 */ /* 0x000fe4000f8e0206 */
[----:B------:R-:W-:Y:S02]  /*49f0*/  @!UP0 USEL UR4, UR5, UR4, !UP1 ;  /* 0x0000000405048287 */ /* 0x000fe4000c800000 */
[----:B------:R-:W-:Y:S02]  /*4a00*/  UISETP.NE.AND UP1, UPT, UR24, URZ, UPT ;  /* 0x000000ff1800728c */ /* 0x000fe4000bf25270 */
[----:B------:R-:W-:Y:S02]  /*4a10*/  @!UP0 UIMAD UR9, UR8, UR9, UR4 ;  /* 0x00000009080982a4 */ /* 0x000fe4000f8e0204 */
[----:B------:R-:W-:Y:S02]  /*4a20*/  @!UP0 UIADD3 UR10, UPT, UPT, UR12, -UR4, URZ ;  /* 0x800000040c0a8290 */ /* 0x000fe4000fffe0ff */
[----:B------:R-:W-:Y:S02]  /*4a30*/  UIADD3 UR4, UPT, UPT, -UR5, URZ, URZ ;  /* 0x000000ff05047290 */ /* 0x000fe4000fffe1ff */
[----:B------:R-:W-:Y:S02]  /*4a40*/  UIADD3 UR8, UPT, UPT, -UR6, URZ, URZ ;  /* 0x000000ff06087290 */ /* 0x000fe4000fffe1ff */
[----:B------:R-:W-:Y:S02]  /*4a50*/  @!UP0 UIMAD UR6, UR10, UR42, UR5 ;  /* 0x0000002a0a0682a4 */ /* 0x000fe4000f8e0205 */
[----:B------:R-:W-:Y:S02]  /*4a60*/  UIMAD UR13, UR16, UR4, UR13 ;  /* 0x00000004100d72a4 */ /* 0x000fe4000f8e020d */
[----:B------:R-:W-:Y:S01]  /*4a70*/  UIMAD UR7, UR30, UR8, UR7 ;  /* 0x000000081e0772a4 */ /* 0x000fe2000f8e0207 */
[----:B------:R-:W-:Y:S02]  /*4a80*/  @!UP0 UMOV UR5, UR9 ;  /* 0x0000000900058c82 */ /* 0x000fe40008000000 */
[----:B------:R-:W-:Y:S02]  /*4a90*/  UIMAD UR13, UR5, UR16, UR13 ;  /* 0x00000010050d72a4 */ /* 0x000fe4000f8e020d */
[----:B------:R-:W-:Y:S11]  /*4aa0*/  UIMAD UR7, UR6, UR30, UR7 ;  /* 0x0000001e060772a4 */ /* 0x000ff6000f8e0207 */
[----:B------:R-:W-:Y:S01]  /*4ab0*/  @!UPT UIADD3 URZ, UPT, UPT, URZ, URZ, URZ ;  /* 0x000000fffffff290 */ /* 0x000fe2000fffe0ff */
.L_x_86:
[----:B------:R-:W3:Y:S01]  /*4ac0*/  @!UP3 LDCU.128 UR20, c[0x0][0xb10] ;  /* 0x00016200ff14b7ac */ /* 0x000ee20008000c00 */
[----:B------:R-:W-:Y:S02]  /*4ad0*/  ISETP.NE.U32.AND P0, PT, RZ, UR26, PT ;  /* 0x0000001aff007c0c */ /* 0x000fe4000bf05070 */
[----:B------:R-:W-:Y:S02]  /*4ae0*/  SHF.L.U32 R2, R11, 0x1f, RZ ;  /* 0x0000001f0b027819 */ /* 0x000fe400000006ff */
[----:B------:R-:W-:Y:S01]  /*4af0*/  ISETP.NE.AND.EX P0, PT, RZ, UR27, PT, P0 ;  /* 0x0000001bff007c0c */ /* 0x000fe2000bf05300 */
[----:B------:R-:W4:Y:S01]  /*4b00*/  @!UP3 LDCU UR5, c[0x0][0xb0c] ;  /* 0x00016180ff05b7ac */ /* 0x000f220008000800 */
[----:B---3--:R-:W-:Y:S07]  /*4b10*/  UIMAD.WIDE.U32 UR8, UR13, UR20, URZ ;  /* 0x000000140d0872a5 */ /* 0x008fee000f8e00ff */
[----:B------:R-:W-:Y:S01]  /*4b20*/  @!UP3 UMOV UR4, UR9 ;  /* 0x000000090004bc82 */ /* 0x000fe20008000000 */
[----:B----4-:R-:W-:Y:S02]  /*4b30*/  @!UP3 UISETP.NE.AND UP0, UPT, UR5, 0x1, UPT ;  /* 0x000000010500b88c */ /* 0x010fe4000bf05270 */
[----:B------:R-:W-:Y:S02]  /*4b40*/  @!UP3 USHF.R.U32.HI UR4, URZ, UR21, UR4 ;  /* 0x00000015ff04b299 */ /* 0x000fe40008011604 */
[----:B------:R-:W-:Y:S02]  /*4b50*/  UIMAD.WIDE.U32 UR8, UR7, UR23, URZ ;  /* 0x00000017070872a5 */ /* 0x000fe4000f8e00ff */
[----:B------:R-:W-:Y:S02]  /*4b60*/  @!UP3 USEL UR10, UR13, UR4, !UP0 ;  /* 0x000000040d0ab287 */ /* 0x000fe4000c000000 */
[----:B------:R-:W-:Y:S03]  /*4b70*/  @!UP3 UISETP.NE.AND UP0, UPT, UR22, 0x1, UPT ;  /* 0x000000011600b88c */ /* 0x000fe6000bf05270 */
[----:B------:R-:W-:Y:S02]  /*4b80*/  @!UP3 UMOV UR6, UR9 ;  /* 0x000000090006bc82 */ /* 0x000fe40008000000 */
[----:B------:R-:W3:Y:S02]  /*4b90*/  @!UP3 LDCU UR4, c[0x0][0xb20] ;  /* 0x00016400ff04b7ac */ /* 0x000ee40008000800 */
[----:B---3--:R-:W-:Y:S04]  /*4ba0*/  @!UP3 USHF.R.U32.HI UR6, URZ, UR4, UR6 ;  /* 0x00000004ff06b299 */ /* 0x008fe80008011606 */
[----:B------:R-:W-:Y:S04]  /*4bb0*/  @!UP3 USEL UR6, UR7, UR6, !UP0 ;  /* 0x000000060706b287 */ /* 0x000fe8000c000000 */
[----:B------:R-:W-:Y:S02]  /*4bc0*/  @!UP3 UIADD3 UR4, UPT, UPT, -UR10, UR6, URZ ;  /* 0x000000060a04b290 */ /* 0x000fe4000fffe1ff */
[----:B------:R-:W-:Y:S02]  /*4bd0*/  @!UP3 UIADD3 UR6, UPT, UPT, UR10, -UR6, URZ ;  /* 0x800000060a06b290 */ /* 0x000fe4000fffe0ff */
[----:B------:R-:W-:Y:S02]  /*4be0*/  @!UP3 UIMAD UR13, UR4, UR5, UR13 ;  /* 0x00000005040db2a4 */ /* 0x000fe4000f8e020d */
[----:B------:R-:W-:Y:S01]  /*4bf0*/  @!UP3 UIMAD UR7, UR6, UR22, UR7 ;  /* 0x000000160607b2a4 */ /* 0x000fe2000f8e0207 */
[----:B------:R-:W-:Y:S11]  /*4c00*/  BRA.U UP4, `(.L_x_87) ;  /* 0x0000000104107547 */ /* 0x000ff6000b800000 */
[----:B------:R-:W-:Y:S04]  /*4c10*/  MOV R3, UR37 ;  /* 0x0000002500037c02 */ /* 0x000fe80008000f00 */
[----:B------:R-:W-:Y:S04]  /*4c20*/  SHF.L.U32 R3, R3, 0x1f, RZ ;  /* 0x0000001f03037819 */ /* 0x000fe800000006ff */
[----:B------:R-:W3:Y:S02]  /*4c30*/  SYNCS.PHASECHK.TRANS64.TRYWAIT P1, [UR17+0xe8], R3 ;  /* 0x0000e803ff0075a7 */ /* 0x000ee40008021111 */
[----:B---3--:R-:W-:Y:S05]  /*4c40*/  @!P1 BRA `(.L_x_88) ;  /* 0x0000002c00309947 */ /* 0x008fea0003800000 */
.L_x_87:
[----:B------:R-:W-:Y:S05]  /*4c50*/  BRA.U !UP6, `(.L_x_89) ;  /* 0x000000010e387547 */ /* 0x000fea000b800000 */
[----:B------:R-:W-:Y:S01]  /*4c60*/  UPLOP3.LUT UP1, UPT, UPT, UPT, UP5, 0x80, 0x8 ;  /* 0x000000000008789c */ /* 0x000fe20003f2f050 */
[----:B--2---:R-:W-:Y:S01]  /*4c70*/  HFMA2 R0, -RZ, RZ, 0, 5.9604644775390625e-08 ;  /* 0x00000001ff007431 */ /* 0x004fe200000001ff */
[----:B------:R-:W2:Y:S01]  /*4c80*/  LDCU.64 UR8, c[0x0][0x358] ;  /* 0x00006b00ff0877ac */ /* 0x000ea20008000a00 */
[----:B------:R-:W-:Y:S03]  /*4c90*/  IMAD.MOV.U32 R80, RZ, RZ, 0x1 ;  /* 0x00000001ff507424 */ /* 0x000fe600078e00ff */
[----:B------:R-:W-:Y:S05]  /*4ca0*/  PLOP3.LUT P1, PT, PT, PT, UP1, 0x80, 0x8 ;  /* 0x000000000008781c */ /* 0x000fea0003f2f018 */
[----:B------:R-:W3:Y:S01]  /*4cb0*/  @UP1 LDCU.64 UR4, c[0x0][0x888] ;  /* 0x00011100ff0417ac */ /* 0x000ee20008000a00 */
[----:B------:R-:W-:Y:S07]  /*4cc0*/  @UP1 UIMAD UR6, UR36, UR26, URZ ;  /* 0x0000001a240612a4 */ /* 0x000fee000f8e02ff */
[----:B------:R-:W-:Y:S01]  /*4cd0*/  @!P1 PRMT R80, R0, 0x7610, R80 ;  /* 0x0000761000509816 */ /* 0x000fe20000000050 */
[----:B---3--:R-:W-:Y:S06]  /*4ce0*/  @UP1 UIMAD.WIDE UR4, UR6, 0x4, UR4 ;  /* 0x00000004060418a5 */ /* 0x008fec000f8e0204 */
[----:B------:R-:W-:Y:S01]  /*4cf0*/  IMAD.U32 R4, RZ, RZ, UR4 ;  /* 0x00000004ff047e24 */ /* 0x000fe2000f8e00ff */
[----:B------:R-:W-:Y:S04]  /*4d00*/  MOV R5, UR5 ;  /* 0x0000000500057c02 */ /* 0x000fe80008000f00 */
[----:B------:R-:W3:Y:S01]  /*4d10*/  @!UP1 LDCU UR4, c[0x0][0x880] ;  /* 0x00011000ff0497ac */ /* 0x000ee20008000800 */
[----:B--2--5:R4:W5:Y:S02]  /*4d20*/  @P1 LDG.E R39, desc[UR8][R4.64] ;  /* 0x0000000804271981 */ /* 0x024964000c1e1900 */
[----:B---34-:R-:W-:Y:S07]  /*4d30*/  @!P1 IMAD.U32 R39, RZ, RZ, UR4 ;  /* 0x00000004ff279e24 */ /* 0x018fee000f8e00ff */
.L_x_89:
[----:B-----5:R-:W-:Y:S01]  /*4d40*/  @!P0 ISETP.EQ.AND P2, PT, R39, RZ, PT ;  /* 0x000000ff2700820c */ /* 0x020fe20003f42270 */
[----:B------:R-:W-:Y:S01]  /*4d50*/  @!UPT UIADD3 URZ, UPT, UPT, URZ, URZ, URZ ;  /* 0x000000fffffff290 */ /* 0x000fe2000fffe0ff */
[----:B------:R-:W-:Y:S11]  /*4d60*/  @!P0 BRA `(.L_x_90) ;  /* 0x0000000000148947 */ /* 0x000ff60003800000 */
[----:B------:R-:W-:Y:S02]  /*4d70*/  LOP3.LUT P0, RZ, R80, 0xff, RZ, 0xc0, !PT ;  /* 0x000000ff50ff7812 */ /* 0x000fe4000780c0ff */
[----:B------:R-:W-:Y:S04]  /*4d80*/  PLOP3.LUT P2, PT, PT, PT, UP1, 0x80, 0x8 ;  /* 0x000000000008781c */ /* 0x000fe80003f4f018 */
[----:B------:R-:W-:Y:S07]  /*4d90*/  PLOP3.LUT P2, PT, P2, PT, PT, 0x8, 0x80 ;  /* 0x000000000080781c */ /* 0x000fee000174e170 */
[----:B------:R-:W-:Y:S11]  /*4da0*/  @P0 ISETP.EQ.AND P2, PT, R39, RZ, PT ;  /* 0x000000ff2700020c */ /* 0x000ff60003f42270 */
[----:B------:R-:W-:Y:S02]  /*4db0*/  @!UPT UIADD3 URZ, UPT, UPT, URZ, URZ, URZ ;  /* 0x000000fffffff290 */ /* 0x000fe4000fffe0ff */
.L_x_90:
[----:B------:R-:W3:Y:S01]  /*4dc0*/  SYNCS.PHASECHK.TRANS64.TRYWAIT P0, [UR17+0xd8], R2 ;  /* 0x0000d802ff0075a7 */ /* 0x000ee20008001111 */
[----:B------:R-:W-:Y:S02]  /*4dd0*/  ELECT P1, URZ, PT ;  /* 0x0000000000ff782f */ /* 0x000fe40003820000 */
[----:B------:R-:W-:Y:S01]  /*4de0*/  IADD3 R10, PT, PT, R10, 0x1, RZ ;  /* 0x000000010a0a7810 */ /* 0x000fe20007ffe0ff */
[----:B---3--:R-:W-:Y:S10]  /*4df0*/  @!P0 BRA `(.L_x_91) ;  /* 0x0000002800dc8947 */ /* 0x008ff40003800000 */
.L_x_160:
[----:B------:R-:W-:Y:S01]  /*4e00*/  PLOP3.LUT P1, PT, P2, P1, PT, 0xf2, 0x2f ;  /* 0x00000000002f781c */ /* 0x000fe20001723e72 */
[----:B------:R-:W-:Y:S01]  /*4e10*/  UMOV UR18, 0x0 ;  /* 0x0000000000127882 */ /* 0x000fe20000000000 */
[----:B------:R-:W-:Y:S01]  /*4e20*/  UMOV UR19, 0x10000000 ;  /* 0x1000000000137882 */ /* 0x000fe20000000000 */
[----:B------:R-:W-:Y:S01]  /*4e30*/  UMOV UR12, UR36 ;  /* 0x00000024000c7c82 */ /* 0x000fe20008000000 */
[----:B------:R-:W-:Y:S01]  /*4e40*/  LOP3.LUT R11, R11, 0x1, RZ, 0x3c, !PT ;  /* 0x000000010b0b7812 */ /* 0x000fe200078e3cff */
[----:B------:R-:W-:Y:S01]  /*4e50*/  UMOV UR36, UR25 ;  /* 0x0000001900247c82 */ /* 0x000fe20008000000 */
[----:B------:R-:W-:Y:S07]  /*4e60*/  UPLOP3.LUT UP4, UPT, UPT, UPT, UPT, 0x80, 0x8 ;  /* 0x000000000008789c */ /* 0x000fee0003f8f070 */
[----:B--2---:R-:W-:Y:S01]  /*4e70*/  @!P1 IADD3 R2, P0, PT, R12, 0x580, RZ ;  /* 0x000005800c029810 */ /* 0x004fe20007f1e0ff */
[----:B------:R-:W-:Y:S03]  /*4e80*/  VOTEU.ALL UP0, P1 ;  /* 0x0000000000ff7886 */ /* 0x000fe60000800000 */
[----:B------:R-:W-:Y:S01]  /*4e90*/  @!P1 R2UR UR5, R2 ;  /* 0x00000000020592ca */ /* 0x000fe200000e0000 */
[----:B------:R-:W-:Y:S01]  /*4ea0*/  @!P1 IMAD.X R0, RZ, RZ, R13, P0 ;  /* 0x000000ffff009224 */ /* 0x000fe200000e060d */
[----:B------:R-:W-:Y:S01]  /*4eb0*/  @!UP0 USHF.L.U32 UR10, UR45, 0x6, URZ ;  /* 0x000000062d0a8899 */ /* 0x000fe200080006ff */
[----:B------:R-:W-:Y:S01]  /*4ec0*/  ISETP.NE.AND P0, PT, R10, 0x2, PT ;  /* 0x000000020a00780c */ /* 0x000fe20003f05270 */
[----:B------:R-:W-:Y:S02]  /*4ed0*/  @!UP0 USHF.L.U32 UR11, UR46, 0x6, URZ ;  /* 0x000000062e0b8899 */ /* 0x000fe400080006ff */
[----:B------:R-:W-:Y:S01]  /*4ee0*/  @!P1 R2UR UR4, R0 ;  /* 0x00000000000492ca */ /* 0x000fe200000e0000 */
[----:B------:R-:W-:Y:S01]  /*4ef0*/  @!UP0 UIADD3 UR8, UPT, UPT, UR17, 0x200, URZ ;  /* 0x0000020011088890 */ /* 0x000fe2000fffe0ff */
[----:B------:R-:W-:Y:S01]  /*4f00*/  SEL R0, RZ, 0x1, P0 ;  /* 0x00000001ff007807 */ /* 0x000fe20000000000 */
[----:B------:R-:W-:Y:S01]  /*4f10*/  @!UP0 UIADD3 UR9, UPT, UPT, UR17, 0xd0, URZ ;  /* 0x000000d011098890 */ /* 0x000fe2000fffe0ff */
[----:B------:R-:W-:Y:S01]  /*4f20*/  SEL R10, R10, RZ, P0 ;  /* 0x000000ff0a0a7207 */ /* 0x000fe20000000000 */
[----:B------:R-:W-:Y:S01]  /*4f30*/  VOTEU.ALL UP0, P1 ;  /* 0x0000000000ff7886 */ /* 0x000fe20000800000 */
[----:B------:R-:W-:Y:S01]  /*4f40*/  LOP3.LUT R9, R9, R0, RZ, 0x3c, !PT ;  /* 0x0000000009097212 */ /* 0x000fe200078e3cff */
[----:B------:R-:W-:Y:S01]  /*4f50*/  IMAD.U32 R2, RZ, RZ, UR5 ;  /* 0x00000005ff027e24 */ /* 0x000fe2000f8e00ff */
[----:B------:R-:W-:Y:S02]  /*4f60*/  UIADD3 UR45, UPT, UPT, UR7, UR57, URZ ;  /* 0x00000039072d7290 */ /* 0x000fe4000fffe0ff */
[----:B------:R-:W-:Y:S03]  /*4f70*/  UIADD3 UR46, UPT, UPT, UR13, UR60, URZ ;  /* 0x0000003c0d2e7290 */ /* 0x000fe6000fffe0ff */
[----:B------:R-:W-:Y:S01]  /*4f80*/  IMAD.U32 R3, RZ, RZ, UR4 ;  /* 0x00000004ff037e24 */ /* 0x000fe2000f8e00ff */
[----:B------:R-:W-:Y:S04]  /*4f90*/  @!P1 R2UR UR4, R2 ;  /* 0x00000000020492ca */ /* 0x000fe800000e0000 */
[----:B------:R-:W-:Y:S11]  /*4fa0*/  @!P1 R2UR UR5, R3 ;  /* 0x00000000030592ca */ /* 0x000ff600000e0000 */
[----:B------:R-:W-:Y:S02]  /*4fb0*/  @!UPT UIADD3 URZ, UPT, UPT, URZ, URZ, URZ ;  /* 0x000000fffffff290 */ /* 0x000fe4000fffe0ff */
[----:B------:R2:W-:Y:S01]  /*4fc0*/  @!UP0 UTMALDG.3D [UR8], [UR4], desc[UR18] ;  /* 0x00001208040085b4 */ /* 0x0005e20008011000 */
[----:B------:R2:W-:Y:S01]  /*4fd0*/  @!P1 SYNCS.ARRIVE.TRANS64.RED.A0TR RZ, [UR17+0xd0], R8 ;  /* 0x0000d008ffff99a7 */ /* 0x0005e20008300411 */
[----:B------:R-:W-:Y:S01]  /*4fe0*/  SYNCS.ARRIVE.TRANS64.RED.A1T0 RZ, [UR48], RZ ;  /* 0x000000ffffff79a7 */ /* 0x000fe20008100430 */
[----:B------:R-:W-:Y:S05]  /*4ff0*/  BRA.U UP2, `(.L_x_92) ;  /* 0xfffffff502747547 */ /* 0x000fea000b83ffff */
[----:B------:R-:W-:Y:S07]  /*5000*/  MOV R0, UR17 ;  /* 0x0000001100007c02 */ /* 0x000fee0008000f00 */
.L_x_93:
[----:B---3--:R-:W-:-:S04]  /*5010*/  SHF.L.U32 R2, R11, 0x1f, RZ ;  /* 0x0000001f0b027819 */ /* 0x008fc800000006ff */
[----:B------:R3:W4:Y:S03]  /*5020*/  SYNCS.PHASECHK.TRANS64.TRYWAIT P0, [R0+URZ+0xd8], R2 ;  /* 0x0000d802000075a7 */ /* 0x00072600080011ff */
[----:B----4-:R-:W-:Y:S05]  /*5030*/  @!P0 NANOSLEEP.SYNCS 0x989680 ;  /* 0x009896800000895d */ /* 0x010fea0003900000 */
[----:B------:R-:W4:Y:S02]  /*5040*/  @!P0 SYNCS.PHASECHK.TRANS64 P0, [R0+URZ+0xd8], R2 ;  /* 0x0000d802000085a7 */ /* 0x000f2400080010ff */
[----:B-12-4-:R-:W-:Y:S05]  /*5050*/  @P0 EXIT ;  /* 0x000000000000094d */ /* 0x016fea0003800000 */
[----:B------:R-:W-:Y:S05]  /*5060*/  BRA `(.L_x_93) ;  /* 0xfffffffc00e87947 */ /* 0x000fea000383ffff */
.L_x_84:
[----:B------:R-:W-:-:S06]  /*5070*/  UISETP.GE.AND UP0, UPT, UR18, 0x4, UPT ;  /* 0x000000041200788c */ /* 0x000fcc000bf06270 */
[----:B------:R-:W-:-:S13]  /*5080*/  PLOP3.LUT P0, PT, PT, PT, UP0, 0x80, 0x8 ;  /* 0x000000000008781c */ /* 0x000fda0003f0f008 */
[----:B-1----:R-:W-:Y:S05]  /*5090*/  @!P0 EXIT ;  /* 0x000000000000894d */ /* 0x002fea0003800000 */
[----:B------:R-:W-:Y:S01]  /*50a0*/  BAR.SYNC.DEFER_BLOCKING 0x6, 0xa0 ;  /* 0x0182800000007b1d */ /* 0x000fe20000010000 */
[C---:B------:R-:W-:Y:S01]  /*50b0*/  IMAD.SHL.U32 R7, R69.reuse, 0x40, RZ ;  /* 0x0000004045077824 */ /* 0x040fe200078e00ff */
[----:B------:R-:W-:Y:S01]  /*50c0*/  CS2R R84, SRZ ;  /* 0x0000000000547805 */ /* 0x000fe2000001ff00 */
[C---:B------:R-:W-:Y:S01]  /*50d0*/  IMAD.SHL.U32 R4, R69.reuse, 0x20, RZ ;  /* 0x0000002045047824 */ /* 0x040fe200078e00ff */
[----:B------:R-:W-:Y:S01]  /*50e0*/  CS2R R82, SRZ ;  /* 0x0000000000527805 */ /* 0x000fe2000001ff00 */
[----:B------:R-:W-:Y:S01]  /*50f0*/  IMAD.SHL.U32 R5, R69, 0x8, RZ ;  /* 0x0000000845057824 */ /* 0x000fe200078e00ff */
[----:B------:R-:W-:Y:S01]  /*5100*/  UMOV UR44, 0x400 ;  /* 0x00000400002c7882 */ /* 0x000fe20000000000 */
[----:B------:R-:W-:Y:S01]  /*5110*/  LOP3.LUT R6, R7, 0x180, RZ, 0xc0, !PT ;  /* 0x0000018007067812 */ /* 0x000fe200078ec0ff */
[----:B------:R-:W-:Y:S01]  /*5120*/  ULEA UR44, UR48, UR44, 0x18 ;  /* 0x0000002c302c7291 */ /* 0x000fe2000f8ec0ff */
[----:B------:R-:W-:Y:S01]  /*5130*/  LOP3.LUT R4, R4, 0xc00, RZ, 0xc0, !PT ;  /* 0x00000c0004047812 */ /* 0x000fe200078ec0ff */
[----:B------:R-:W1:Y:S01]  /*5140*/  LDC.64 R74, c[0x0][0x888] ;  /* 0x00022200ff4a7b82 */ /* 0x000e620000000a00 */
[----:B------:R-:W-:Y:S01]  /*5150*/  LOP3.LUT R5, R6, 0x30, R5, 0xf8, !PT ;  /* 0x0000003006057812 */ /* 0x000fe200078ef805 */
[C---:B------:R-:W-:Y:S01]  /*5160*/  IMAD.SHL.U32 R6, R69.reuse, 0x2, RZ ;  /* 0x0000000245067824 */ /* 0x040fe200078e00ff */
[--C-:B------:R-:W-:Y:S01]  /*5170*/  LOP3.LUT R4, R4, 0x40, R7.reuse, 0xf8, !PT ;  /* 0x0000004004047812 */ /* 0x100fe200078ef807 */
[C---:B------:R-:W-:Y:S01]  /*5180*/  IMAD.U32 R37, R69.reuse, 0x10000, RZ ;  /* 0x0001000045257824 */ /* 0x040fe200078e00ff */
[----:B------:R-:W-:Y:S01]  /*5190*/  UIADD3 UR4, UPT, UPT, UR44, 0x1200, URZ ;  /* 0x000012002c047890 */ /* 0x000fe2000fffe0ff */
[----:B------:R-:W-:Y:S01]  /*51a0*/  IMAD.SHL.U32 R78, R69, 0x10, RZ ;  /* 0x00000010454e7824 */ /* 0x000fe200078e00ff */
[----:B------:R-:W-:Y:S01]  /*51b0*/  LOP3.LUT R5, R5, 0x20, R6, 0x78, !PT ;  /* 0x0000002005057812 */ /* 0x000fe200078e7806 */
[----:B------:R-:W2:Y:S01]  /*51c0*/  LDC.64 R76, c[0x0][0x890] ;  /* 0x00022400ff4c7b82 */ /* 0x000ea20000000a00 */
[----:B------:R-:W-:Y:S01]  /*51d0*/  LOP3.LUT R4, R4, 0x200, R7, 0xf8, !PT ;  /* 0x0000020004047812 */ /* 0x000fe200078ef807 */
[----:B------:R-:W-:Y:S01]  /*51e0*/  IMAD.MOV.U32 R36, RZ, RZ, RZ ;  /* 0x000000ffff247224 */ /* 0x000fe200078e00ff */
[----:B------:R-:W-:Y:S01]  /*51f0*/  LOP3.LUT R37, R37, 0x600000, RZ, 0xc0, !PT ;  /* 0x0060000025257812 */ /* 0x000fe200078ec0ff */
[----:B------:R-:W-:Y:S01]  /*5200*/  IMAD.U32 R86, RZ, RZ, UR4 ;  /* 0x00000004ff567e24 */ /* 0x000fe2000f8e00ff */
[----:B------:R-:W-:Y:S01]  /*5210*/  LOP3.LUT R79, R4, R5, RZ, 0xfc, !PT ;  /* 0x00000005044f7212 */ /* 0x000fe200078efcff */
[----:B------:R-:W3:Y:S01]  /*5220*/  LDS R0, [UR44+0x1a0] ;  /* 0x0001a02cff007984 */ /* 0x000ee20008000800 */
[----:B------:R-:W-:Y:S01]  /*5230*/  LOP3.LUT R78, R78, 0x20, RZ, 0xc0, !PT ;  /* 0x000000204e4e7812 */ /* 0x000fe200078ec0ff */
[----:B------:R-:W4:Y:S01]  /*5240*/  LDC.64 R72, c[0x0][0x8b0] ;  /* 0x00022c00ff487b82 */ /* 0x000f220000000a00 */
[----:B------:R-:W1:Y:S01]  /*5250*/  LDCU UR50, c[0x0][0x370] ;  /* 0x00006e00ff3277ac */ /* 0x000e620008000800 */
[----:B------:R-:W-:Y:S01]  /*5260*/  VIADD R4, R79, UR44 ;  /* 0x0000002c4f047c36 */ /* 0x000fe20008000000 */
[----:B------:R-:W1:Y:S04]  /*5270*/  LDCU.64 UR62, c[0x0][0x348] ;  /* 0x00006900ff3e77ac */ /* 0x000e680008000a00 */
[----:B------:R-:W-:Y:S01]  /*5280*/  IADD3 R78, PT, PT, -R78, 0x200, R4 ;  /* 0x000002004e4e7810 */ /* 0x000fe20007ffe104 */
[----:B------:R-:W1:Y:S01]  /*5290*/  LDC.64 R70, c[0x0][0x8a8] ;  /* 0x00022a00ff467b82 */ /* 0x000e620000000a00 */
[----:B------:R-:W1:Y:S01]  /*52a0*/  LDCU UR43, c[0x0][0xb0c] ;  /* 0x00016180ff2b77ac */ /* 0x000e620008000800 */
[----:B------:R-:W1:Y:S01]  /*52b0*/  LDCU UR39, c[0x0][0xb30] ;  /* 0x00016600ff2777ac */ /* 0x000e620008000800 */
[----:B------:R-:W1:Y:S01]  /*52c0*/  LDCU.64 UR58, c[0x0][0x888] ;  /* 0x00011100ff3a77ac */ /* 0x000e620008000a00 */
[----:B------:R-:W1:Y:S01]  /*52d0*/  LDCU.64 UR40, c[0x0][0xb28] ;  /* 0x00016500ff2877ac */ /* 0x000e620008000a00 */
[----:B------:R-:W1:Y:S01]  /*52e0*/  LDCU.128 UR52, c[0x0][0xb10] ;  /* 0x00016200ff3477ac */ /* 0x000e620008000c00 */
[----:B------:R-:W1:Y:S01]  /*52f0*/  LDCU UR49, c[0x0][0x374] ;  /* 0x00006e80ff3177ac */ /* 0x000e620008000800 */
[----:B------:R-:W-:Y:S01]  /*5300*/  UIADD3 UR56, UPT, UPT, UR44, 0x200, URZ ;  /* 0x000002002c387890 */ /* 0x000fe2000fffe0ff */
[----:B---3--:R-:W-:-:S11]  /*5310*/  IMAD.IADD R37, R0, 0x1, R37 ;  /* 0x0000000100257824 */ /* 0x008fd600078e0225 */
.L_x_111:
[----:B------:R-:W-:Y:S02]  /*5320*/  LEA R3, R82, UR44, 0x3 ;  /* 0x0000002c52037c11 */ /* 0x000fe4000f8e18ff */
[----:B------:R-:W-:Y:S02]  /*5330*/  SHF.L.U32 R0, R84, 0x1f, RZ ;  /* 0x0000001f54007819 */ /* 0x000fe400000006ff */
[----:B-1----:R-:W-:Y:S02]  /*5340*/  LEA R4, R82, UR44, 0x4 ;  /* 0x0000002c52047c11 */ /* 0x002fe4000f8e20ff */
[----:B------:R-:W3:Y:S02]  /*5350*/  SYNCS.PHASECHK.TRANS64.TRYWAIT P0, [R3+URZ+0xf0], R0 ;  /* 0x0000f000030075a7 */ /* 0x000ee400080011ff */
[----:B--23--:R-:W-:Y:S05]  /*5360*/  @!P0 BRA `(.L_x_94) ;  /* 0x0000002400988947 */ /* 0x00cfea0003800000 */
.L_x_161:
[----:B------:R-:W1:Y:S01]  /*5370*/  LDS.128 R4, [R4+0x180] ;  /* 0x0001800004047984 */ /* 0x000e620000000c00 */
[----:B------:R-:W-:Y:S01]  /*5380*/  UISETP.GE.AND UP0, UPT, UR42, 0x1, UPT ;  /* 0x000000012a00788c */ /* 0x000fe2000bf06270 */
[----:B------:R-:W-:Y:S01]  /*5390*/  @!PT LDS RZ, [RZ] ;  /* 0x00000000fffff984 */ /* 0x000fe20000000800 */
[----:B------:R-:W-:Y:S01]  /*53a0*/  @!PT LDS RZ, [RZ] ;  /* 0x00000000fffff984 */ /* 0x000fe20000000800 */
[----:B------:R-:W-:Y:S01]  /*53b0*/  @!PT LDS RZ, [RZ] ;  /* 0x00000000fffff984 */ /* 0x000fe20000000800 */
[----:B------:R-:W-:Y:S01]  /*53c0*/  @!PT LDS RZ, [RZ] ;  /* 0x00000000fffff984 */ /* 0x000fe20000000800 */
[----:B------:R2:W-:Y:S06]  /*53d0*/  MEMBAR.ALL.CTA ;  /* 0x0000000000007992 */ /* 0x0005ec0000008000 */
[----:B--2---:R-:W2:Y:S01]  /*53e0*/  FENCE.VIEW.ASYNC.S ;  /* 0x00000000000073c6 */ /* 0x004ea20000000000 */
[----:B-1----:R-:W-:Y:S11]  /*53f0*/  LOP3.LUT P0, RZ, R6, 0x1, RZ, 0xc0, !PT ;  /* 0x0000000106ff7812 */ /* 0x002ff6000780c0ff */
[----:B------:R-:W-:Y:S02]  /*5400*/  @!UPT UIADD3 URZ, UPT, UPT, URZ, URZ, URZ ;  /* 0x000000fffffff290 */ /* 0x000fe4000fffe0ff */
[----:B--2---:R-:W-:Y:S01]  /*5410*/  VOTEU.ANY UP1, P0 ;  /* 0x0000000000ff7886 */ /* 0x004fe20000020100 */
[----:B------:R-:W-:Y:S01]  /*5420*/  PLOP3.LUT P0, PT, PT, PT, UP1, 0x80, 0x8 ;  /* 0x000000000008781c */ /* 0x000fe20003f0f018 */
[----:B------:R-:W-:Y:S11]  /*5430*/  UP2UR UR47, UPR, URZ, 0x2 ;  /* 0x00000002ff2f7883 */ /* 0x000ff60008000000 */
[----:B------:R-:W-:Y:S01]  /*5440*/  @!UPT UIADD3 URZ, UPT, UPT, URZ, URZ, URZ ;  /* 0x000000fffffff290 */ /* 0x000fe2000fffe0ff */
[----:B---3--:R-:W-:Y:S02]  /*5450*/  @P0 SHF.R.U32.HI R0, RZ, 0x10, R5 ;  /* 0x00000010ff000819 */ /* 0x008fe40000011605 */
        /* <DEDUP_REMOVED lines=12> */
[----:B------:R-:W2:Y:S01]  /*5520*/  LDCU UR12, c[0x0][0xb20] ;  /* 0x00016400ff0c77ac */ /* 0x000ea20008000800 */
[----:B------:R-:W-:Y:S02]  /*5530*/  UIMAD.WIDE.U32 UR4, UR49, UR55, URZ ;  /* 0x00000037310472a5 */ /* 0x000fe4000f8e00ff */
[----:B------:R-:W-:Y:S02]  /*5540*/  UIMAD.WIDE.U32 UR6, UR50, UR52, URZ ;  /* 0x00000034320672a5 */ /* 0x000fe4000f8e00ff */
[----:B------:R-:W-:Y:S02]  /*5550*/  UISETP.NE.AND UP0, UPT, UR54, 0x1, UPT ;  /* 0x000000013600788c */ /* 0x000fe4000bf05270 */
[----:B------:R-:W-:Y:S02]  /*5560*/  UIMAD.WIDE.U32 UR8, UR37, UR55, URZ ;  /* 0x00000037250872a5 */ /* 0x000fe4000f8e00ff */
[----:B------:R-:W-:Y:S02]  /*5570*/  UIMAD.WIDE.U32 UR10, UR38, UR52, URZ ;  /* 0x00000034260a72a5 */ /* 0x000fe4000f8e00ff */
[----:B------:R-:W-:Y:S02]  /*5580*/  UISETP.NE.AND UP1, UPT, UR43, 0x1, UPT ;  /* 0x000000012b00788c */ /* 0x000fe4000bf25270 */
[----:B------:R-:W-:Y:S01]  /*5590*/  UISETP.NE.AND UP2, UPT, UR42, 0x1, UPT ;  /* 0x000000012a00788c */ /* 0x000fe2000bf45270 */
[----:B------:R-:W-:Y:S02]  /*55a0*/  UMOV UR4, UR5 ;  /* 0x0000000500047c82 */ /* 0x000fe40008000000 */
[----:B--2---:R-:W-:Y:S03]  /*55b0*/  USHF.R.U32.HI UR5, URZ, UR12, UR4 ;  /* 0x0000000cff057299 */ /* 0x004fe60008011604 */
[----:B------:R-:W-:Y:S02]  /*55c0*/  UMOV UR4, UR7 ;  /* 0x0000000700047c82 */ /* 0x000fe40008000000 */
[----:B------:R-:W-:Y:S02]  /*55d0*/  USHF.R.U32.HI UR7, URZ, UR53, UR4 ;  /* 0x00000035ff077299 */ /* 0x000fe40008011604 */
[----:B------:R-:W-:Y:S02]  /*55e0*/  USEL UR4, UR49, UR5, !UP0 ;  /* 0x0000000531047287 */ /* 0x000fe4000c000000 */
[----:B------:R-:W-:Y:S01]  /*55f0*/  USEL UR7, UR50, UR7, !UP1 ;  /* 0x0000000732077287 */ /* 0x000fe2000c800000 */
[----:B------:R-:W-:Y:S01]  /*5600*/  UMOV UR5, UR9 ;  /* 0x0000000900057c82 */ /* 0x000fe20008000000 */
[----:B------:R-:W-:Y:S02]  /*5610*/  UIMAD.WIDE.U32 UR8, UR4, UR40, URZ ;  /* 0x00000028040872a5 */ /* 0x000fe4000f8e00ff */
[----:B------:R-:W-:Y:S03]  /*5620*/  USHF.R.U32.HI UR6, URZ, UR12, UR5 ;  /* 0x0000000cff067299 */ /* 0x000fe60008011605 */
[----:B------:R-:W-:Y:S01]  /*5630*/  UMOV UR5, UR11 ;  /* 0x0000000b00057c82 */ /* 0x000fe20008000000 */
[----:B------:R-:W-:Y:S02]  /*5640*/  UIMAD.WIDE.U32 UR10, UR7, UR40, URZ ;  /* 0x00000028070a72a5 */ /* 0x000fe4000f8e00ff */
[----:B------:R-:W-:Y:S02]  /*5650*/  USHF.R.U32.HI UR12, URZ, UR53, UR5 ;  /* 0x00000035ff0c7299 */ /* 0x000fe40008011605 */
[----:B------:R-:W-:Y:S01]  /*5660*/  USEL UR6, UR37, UR6, !UP0 ;  /* 0x0000000625067287 */ /* 0x000fe2000c000000 */
[----:B------:R-:W-:Y:S02]  /*5670*/  UMOV UR5, UR9 ;  /* 0x0000000900057c82 */ /* 0x000fe40008000000 */
[----:B------:R-:W-:Y:S01]  /*5680*/  UMOV UR10, UR11 ;  /* 0x0000000b000a7c82 */ /* 0x000fe20008000000 */
[----:B------:R-:W-:Y:S02]  /*5690*/  @UP2 USHF.R.U32.HI UR4, URZ, UR41, UR5 ;  /* 0x00000029ff042299 */ /* 0x000fe40008011605 */
[----:B------:R-:W-:Y:S02]  /*56a0*/  @UP2 USHF.R.U32.HI UR7, URZ, UR41, UR10 ;  /* 0x00000029ff072299 */ /* 0x000fe4000801160a */
[----:B------:R-:W-:Y:S02]  /*56b0*/  UIMAD UR4, UR42, UR4, URZ ;  /* 0x000000042a0472a4 */ /* 0x000fe4000f8e02ff */
[----:B------:R-:W-:Y:S02]  /*56c0*/  UIMAD.WIDE.U32 UR10, UR6, UR40, URZ ;  /* 0x00000028060a72a5 */ /* 0x000fe4000f8e00ff */
[----:B------:R-:W-:Y:S02]  /*56d0*/  USEL UR5, UR38, UR12, !UP1 ;  /* 0x0000000c26057287 */ /* 0x000fe4000c800000 */
[----:B------:R-:W-:Y:S02]  /*56e0*/  UIMAD UR8, UR42, UR7, URZ ;  /* 0x000000072a0872a4 */ /* 0x000fe4000f8e02ff */
[----:B------:R-:W-:Y:S03]  /*56f0*/  UISETP.GE.AND UP0, UPT, UR6, UR4, UPT ;  /* 0x000000040600728c */ /* 0x000fe6000bf06270 */
[----:B------:R-:W-:Y:S01]  /*5700*/  UMOV UR4, UR11 ;  /* 0x0000000b00047c82 */ /* 0x000fe20008000000 */
[----:B------:R-:W-:Y:S02]  /*5710*/  UISETP.GE.OR UP0, UPT, UR5, UR8, UP0 ;  /* 0x000000080500728c */ /* 0x000fe40008706670 */
[----:B------:R-:W-:Y:S02]  /*5720*/  USHF.R.U32.HI UR4, URZ, UR41, UR4 ;  /* 0x00000029ff047299 */ /* 0x000fe40008011604 */
[----:B------:R-:W-:Y:S02]  /*5730*/  UIMAD.WIDE.U32 UR8, UR5, UR40, URZ ;  /* 0x00000028050872a5 */ /* 0x000fe4000f8e00ff */
[----:B------:R-:W-:Y:S02]  /*5740*/  USEL UR11, UR6, UR4, !UP2 ;  /* 0x00000004060b7287 */ /* 0x000fe4000d000000 */
[----:B------:R-:W-:Y:S02]  /*5750*/  UIADD3 UR8, UPT, UPT, -UR5, URZ, URZ ;  /* 0x000000ff05087290 */ /* 0x000fe4000fffe1ff */
[----:B------:R-:W-:Y:S01]  /*5760*/  UIADD3 UR10, UPT, UPT, -UR11, URZ, URZ ;  /* 0x000000ff0b0a7290 */ /* 0x000fe2000fffe1ff */
[----:B------:R-:W-:Y:S01]  /*5770*/  @!UP0 UMOV UR4, UR9 ;  /* 0x0000000900048c82 */ /* 0x000fe20008000000 */
[----:B------:R-:W-:Y:S02]  /*5780*/  UIADD3 UR9, UPT, UPT, -UR6, URZ, URZ ;  /* 0x000000ff06097290 */ /* 0x000fe4000fffe1ff */
[----:B------:R-:W-:Y:S02]  /*5790*/  @!UP0 USHF.R.U32.HI UR4, URZ, UR41, UR4 ;  /* 0x00000029ff048299 */ /* 0x000fe40008011604 */
[----:B------:R-:W-:Y:S02]  /*57a0*/  UIMAD UR10, UR42, UR10, UR6 ;  /* 0x0000000a2a0a72a4 */ /* 0x000fe4000f8e0206 */
[----:B------:R-:W-:Y:S04]  /*57b0*/  @!UP0 USEL UR4, UR5, UR4, !UP2 ;  /* 0x0000000405048287 */ /* 0x000fe8000d000000 */
[----:B------:R-:W-:Y:S02]  /*57c0*/  @!UP0 UIMAD UR10, UR7, UR10, UR4 ;  /* 0x0000000a070a82a4 */ /* 0x000fe4000f8e0204 */
[----:B------:R-:W-:Y:S02]  /*57d0*/  @!UP0 UIADD3 UR11, UPT, UPT, UR11, -UR4, URZ ;  /* 0x800000040b0b8290 */ /* 0x000fe4000fffe0ff */
[----:B------:R-:W-:Y:S02]  /*57e0*/  UIMAD UR7, UR43, UR8, UR38 ;  /* 0x000000082b0772a4 */ /* 0x000fe4000f8e0226 */
[----:B------:R-:W-:Y:S02]  /*57f0*/  @!UP0 UIMAD UR6, UR11, UR42, UR5 ;  /* 0x0000002a0b0682a4 */ /* 0x000fe4000f8e0205 */
[----:B------:R-:W-:Y:S01]  /*5800*/  UIMAD UR4, UR54, UR9, UR37 ;  /* 0x00000009360472a4 */ /* 0x000fe2000f8e0225 */
[----:B------:R-:W-:Y:S02]  /*5810*/  @!UP0 UMOV UR5, UR10 ;  /* 0x0000000a00058c82 */ /* 0x000fe40008000000 */
[----:B------:R-:W-:Y:S02]  /*5820*/  UIMAD UR38, UR5, UR43, UR7 ;  /* 0x0000002b052672a4 */ /* 0x000fe4000f8e0207 */
[----:B------:R-:W-:Y:S11]  /*5830*/  UIMAD UR37, UR6, UR54, UR4 ;  /* 0x00000036062572a4 */ /* 0x000ff6000f8e0204 */
[----:B------:R-:W-:Y:S01]  /*5840*/  @!UPT UIADD3 URZ, UPT, UPT, URZ, URZ, URZ ;  /* 0x000000fffffff290 */ /* 0x000fe2000fffe0ff */
.L_x_95:
[----:B------:R-:W-:Y:S01]  /*5850*/  UISETP.NE.AND UP0, UPT, UR39, 0x1, UPT ;  /* 0x000000012700788c */ /* 0x000fe2000bf05270 */
[----:B------:R-:W-:Y:S10]  /*5860*/  IADD3 R82, PT, PT, R82, 0x1, RZ ;  /* 0x0000000152527810 */ /* 0x000ff40007ffe0ff */
[----:B------:R-:W2:Y:S01]  /*5870*/  @!UP0 LDCU.128 UR12, c[0x0][0xb10] ;  /* 0x00016200ff0c87ac */ /* 0x000ea20008000c00 */
[----:B------:R-:W3:Y:S01]  /*5880*/  @!UP0 LDCU UR5, c[0x0][0xb0c] ;  /* 0x00016180ff0587ac */ /* 0x000ee20008000800 */
[----:B------:R-:W4:Y:S01]  /*5890*/  @!UP0 LDCU UR10, c[0x0][0xb20] ;  /* 0x00016400ff0a87ac */ /* 0x000f220008000800 */
[----:B--2---:R-:W-:Y:S02]  /*58a0*/  UIMAD.WIDE.U32 UR8, UR38, UR12, URZ ;  /* 0x0000000c260872a5 */ /* 0x004fe4000f8e00ff */
[----:B------:R-:W-:Y:S02]  /*58b0*/  UIMAD.WIDE.U32 UR6, UR37, UR15, URZ ;  /* 0x0000000f250672a5 */ /* 0x000fe4000f8e00ff */
[----:B------:R-:W-:Y:S03]  /*58c0*/  @!UP0 UISETP.NE.AND UP1, UPT, UR14, 0x1, UPT ;  /* 0x000000010e00888c */ /* 0x000fe6000bf25270 */
[----:B------:R-:W-:Y:S01]  /*58d0*/  @!UP0 UMOV UR4, UR9 ;  /* 0x0000000900048c82 */ /* 0x000fe20008000000 */
[----:B---3--:R-:W-:Y:S02]  /*58e0*/  @!UP0 UISETP.NE.AND UP2, UPT, UR5, 0x1, UPT ;  /* 0x000000010500888c */ /* 0x008fe4000bf45270 */
[----:B------:R-:W-:Y:S01]  /*58f0*/  @!UP0 USHF.R.U32.HI UR4, URZ, UR13, UR4 ;  /* 0x0000000dff048299 */ /* 0x000fe20008011604 */
[----:B------:R-:W-:Y:S02]  /*5900*/  @!UP0 UMOV UR6, UR7 ;  /* 0x0000000700068c82 */ /* 0x000fe40008000000 */
[----:B----4-:R-:W-:Y:S02]  /*5910*/  @!UP0 USHF.R.U32.HI UR6, URZ, UR10, UR6 ;  /* 0x0000000aff068299 */ /* 0x010fe40008011606 */
[----:B------:R-:W-:Y:S02]  /*5920*/  @!UP0 USEL UR7, UR38, UR4, !UP2 ;  /* 0x0000000426078287 */ /* 0x000fe4000d000000 */
[----:B------:R-:W-:Y:S04]  /*5930*/  @!UP0 USEL UR6, UR37, UR6, !UP1 ;  /* 0x0000000625068287 */ /* 0x000fe8000c800000 */
[----:B------:R-:W-:Y:S02]  /*5940*/  @!UP0 UIADD3 UR4, UPT, UPT, -UR7, UR6, URZ ;  /* 0x0000000607048290 */ /* 0x000fe4000fffe1ff */
[----:B------:R-:W-:Y:S02]  /*5950*/  @!UP0 UIADD3 UR6, UPT, UPT, UR7, -UR6, URZ ;  /* 0x8000000607068290 */ /* 0x000fe4000fffe0ff */
[----:B------:R-:W-:Y:S02]  /*5960*/  @!UP0 UIMAD UR38, UR4, UR5, UR38 ;  /* 0x00000005042682a4 */ /* 0x000fe4000f8e0226 */
[----:B------:R-:W-:Y:S02]  /*5970*/  @!UP0 UIMAD UR37, UR6, UR14, UR37 ;  /* 0x0000000e062582a4 */ /* 0x000fe4000f8e0225 */
[----:B------:R-:W-:Y:S09]  /*5980*/  ULOP3.LUT UP0, URZ, UR56, 0x1b0, URZ, 0xc0, !UPT ;  /* 0x000001b038ff7892 */ /* 0x000ff2000f80c0ff */
[----:B------:R-:W-:Y:S05]  /*5990*/  BRA.U !UP0, `(.L_x_96) ;  /* 0x0000000108407547 */ /* 0x000fea000b800000 */
[----:B------:R-:W2:Y:S01]  /*59a0*/  LDCU.64 UR8, c[0x4][0x80] ;  /* 0x01001000ff0877ac */ /* 0x000ea20008000a00 */
[----:B------:R-:W-:Y:S01]  /*59b0*/  MOV R3, 0x0 ;  /* 0x0000000000037802 */ /* 0x000fe20000000f00 */
[----:B------:R-:W-:Y:S02]  /*59c0*/  HFMA2 R12, -RZ, RZ, 0, 5.9604644775390625e-08 ;  /* 0x00000001ff0c7431 */ /* 0x000fe400000001ff */
[----:B------:R-:W-:Y:S02]  /*59d0*/  IMAD.MOV.U32 R8, RZ, RZ, 0x70 ;  /* 0x00000070ff087424 */ /* 0x000fe400078e00ff */
[----:B------:R-:W-:Y:S01]  /*59e0*/  IMAD.MOV.U32 R13, RZ, RZ, RZ ;  /* 0x000000ffff0d7224 */ /* 0x000fe200078e00ff */
[----:B------:R-:W3:Y:S01]  /*59f0*/  LDCU.64 UR6, c[0x4][0x88] ;  /* 0x01001100ff0677ac */ /* 0x000ee20008000a00 */
[----:B------:R-:W4:Y:S01]  /*5a00*/  LDC.64 R2, c[0x4][R3] ;  /* 0x0100000003027b82 */ /* 0x000f220000000a00 */
[----:B------:R-:W1:Y:S01]  /*5a10*/  LDCU.64 UR4, c[0x4][0x8] ;  /* 0x01000100ff0477ac */ /* 0x000e620008000a00 */
[----:B--2---:R-:W-:Y:S01]  /*5a20*/  MOV R5, UR9 ;  /* 0x0000000900057c02 */ /* 0x004fe20008000f00 */
[----:B------:R-:W-:Y:S01]  /*5a30*/  IMAD.U32 R4, RZ, RZ, UR8 ;  /* 0x00000008ff047e24 */ /* 0x000fe2000f8e00ff */
[----:B---3--:R-:W-:Y:S01]  /*5a40*/  MOV R7, UR7 ;  /* 0x0000000700077c02 */ /* 0x008fe20008000f00 */
[----:B------:R-:W-:Y:S01]  /*5a50*/  IMAD.U32 R6, RZ, RZ, UR6 ;  /* 0x00000006ff067e24 */ /* 0x000fe2000f8e00ff */
[----:B-1----:R-:W-:Y:S01]  /*5a60*/  MOV R11, UR5 ;  /* 0x00000005000b7c02 */ /* 0x002fe20008000f00 */
[----:B------:R-:W-:Y:S02]  /*5a70*/  IMAD.U32 R10, RZ, RZ, UR4 ;  /* 0x00000004ff0a7e24 */ /* 0x000fe4000f8e00ff */
[----:B------:R-:W-:Y:S07]  /*5a80*/  LEPC R20, `(.L_x_96) ;  /* 0x000000001014794e */ /* 0x000fee0000000000 */
[----:B----45:R-:W-:Y:S05]  /*5a90*/  CALL.ABS.NOINC R2 ;  /* 0x0000000002007343 */ /* 0x030fea0003c00000 */
.L_x_96:
[----:B------:R-:W-:Y:S01]  /*5aa0*/  LOP3.LUT P0, RZ, R86, 0x1b0, RZ, 0xc0, !PT ;  /* 0x000001b056ff7812 */ /* 0x000fe2000780c0ff */
[----:B------:R-:W-:Y:S11]  /*5ab0*/  BSSY.RECONVERGENT B6, `(.L_x_97) ;  /* 0x0000013000067945 */ /* 0x000ff60003800200 */
[----:B------:R-:W-:Y:S01]  /*5ac0*/  @!UPT UIADD3 URZ, UPT, UPT, URZ, URZ, URZ ;  /* 0x000000fffffff290 */ /* 0x000fe2000fffe0ff */
[----:B------:R-:W-:Y:S05]  /*5ad0*/  @!P0 BRA `(.L_x_98) ;  /* 0x0000000000408947 */ /* 0x000fea0003800000 */
        /* <DEDUP_REMOVED lines=16> */
.L_x_98:
[----:B------:R-:W-:Y:S05]  /*5be0*/  BSYNC.RECONVERGENT B6 ;  /* 0x0000000000067941 */ /* 0x000fea0003800200 */
.L_x_97:
[----:B------:R-:W-:Y:S01]  /*5bf0*/  ISETP.NE.U32.AND P3, PT, R76, RZ, PT ;  /* 0x000000ff4c00720c */ /* 0x000fe20003f65070 */
[----:B------:R-:W-:Y:S01]  /*5c00*/  UISETP.NE.AND UP1, UPT, UR61, URZ, UPT ;  /* 0x000000ff3d00728c */ /* 0x000fe2000bf25270 */
[----:B------:R-:W-:Y:S02]  /*5c10*/  ISETP.NE.U32.AND P4, PT, R72, RZ, PT ;  /* 0x000000ff4800720c */ /* 0x000fe40003f85070 */
[----:B------:R-:W-:Y:S02]  /*5c20*/  ISETP.NE.AND.EX P3, PT, R77, RZ, PT, P3 ;  /* 0x000000ff4d00720c */ /* 0x000fe40003f65330 */
[----:B------:R-:W-:Y:S02]  /*5c30*/  PLOP3.LUT P1, PT, PT, PT, PT, 0x8, 0x80 ;  /* 0x000000000080781c */ /* 0x000fe40003f2e170 */
[----:B------:R-:W-:Y:S02]  /*5c40*/  PLOP3.LUT P0, PT, PT, PT, UP1, 0x80, 0x8 ;  /* 0x000000000008781c */ /* 0x000fe40003f0f018 */
[----:B------:R-:W-:Y:S02]  /*5c50*/  ISETP.NE.AND.EX P4, PT, R73, RZ, PT, P4 ;  /* 0x000000ff4900720c */ /* 0x000fe40003f85340 */
[----:B------:R-:W2:Y:S09]  /*5c60*/  @UP1 LDCU.64 UR4, c[0x0][0x888] ;  /* 0x00011100ff0417ac */ /* 0x000eb20008000a00 */
[----:B------:R-:W-:Y:S01]  /*5c70*/  @P0 PLOP3.LUT P1, PT, P3, PT, PT, 0x80, 0x8 ;  /* 0x000000000008081c */ /* 0x000fe20001f2f070 */
[----:B--2---:R-:W-:Y:S04]  /*5c80*/  @UP1 UISETP.NE.U32.AND UP0, UPT, UR4, URZ, UPT ;  /* 0x000000ff0400128c */ /* 0x004fe8000bf05070 */
[----:B------:R-:W-:Y:S04]  /*5c90*/  @UP1 UISETP.NE.AND.EX UP0, UPT, UR5, URZ, UPT, UP0 ;  /* 0x000000ff0500128c */ /* 0x000fe8000bf05300 */
[----:B------:R-:W-:Y:S01]  /*5ca0*/  @UP1 USEL UR4, URZ, 0xffffffff, UP0 ;  /* 0xffffffffff041887 */ /* 0x000fe20008000000 */
[----:B------:R-:W-:Y:S11]  /*5cb0*/  @!P3 BRA `(.L_x_99) ;  /* 0x000000000030b947 */ /* 0x000ff60003800000 */
[----:B------:R-:W-:Y:S01]  /*5cc0*/  ISETP.NE.U32.AND P2, PT, R74, RZ, PT ;  /* 0x000000ff4a00720c */ /* 0x000fe20003f45070 */
[----:B------:R-:W2:Y:S01]  /*5cd0*/  LDCU.64 UR6, c[0x0][0x358] ;  /* 0x00006b00ff0677ac */ /* 0x000ea20008000a00 */
[----:B------:R-:W-:Y:S02]  /*5ce0*/  IMAD.MOV.U32 R80, RZ, RZ, 0x1 ;  /* 0x00000001ff507424 */ /* 0x000fe400078e00ff */
[----:B------:R-:W-:Y:S11]  /*5cf0*/  ISETP.NE.AND.EX P2, PT, R75, RZ, PT, P2 ;  /* 0x000000ff4b00720c */ /* 0x000ff60003f45320 */
[----:B------:R-:W-:Y:S02]  /*5d00*/  @!UPT UIADD3 URZ, UPT, UPT, URZ, URZ, URZ ;  /* 0x000000fffffff290 */ /* 0x000fe4000fffe0ff */
[----:B------:R-:W3:Y:S01]  /*5d10*/  @P2 LDC.64 R2, c[0x0][0x888] ;  /* 0x00022200ff022b82 */ /* 0x000ee20000000a00 */
[----:B-1----:R-:W-:Y:S04]  /*5d20*/  @P2 IMAD R0, R76, UR36, RZ ;  /* 0x000000244c002c24 */ /* 0x002fe8000f8e02ff */
[----:B---3--:R-:W-:Y:S04]  /*5d30*/  @P2 IMAD.WIDE R2, R0, 0x4, R2 ;  /* 0x0000000400022825 */ /* 0x008fe800078e0202 */
[----:B------:R-:W-:Y:S01]  /*5d40*/  HFMA2 R0, -RZ, RZ, 0, 5.9604644775390625e-08 ;  /* 0x00000001ff007431 */ /* 0x000fe200000001ff */
[----:B--2--5:R2:W5:Y:S04]  /*5d50*/  @P2 LDG.E R39, desc[UR6][R2.64] ;  /* 0x0000000602272981 */ /* 0x024568000c1e1900 */
[----:B------:R-:W-:Y:S01]  /*5d60*/  @!P2 PRMT R80, R0, 0x7610, R80 ;  /* 0x000076100050a816 */ /* 0x000fe20000000050 */
[----:B--2---:R-:W3:Y:S06]  /*5d70*/  @!P2 LDC R39, c[0x0][0x880] ;  /* 0x00022000ff27ab82 */ /* 0x004eec0000000800 */
.L_x_99:
[----:B------:R-:W-:Y:S05]  /*5d80*/  @!P4 BRA `(.L_x_100) ;  /* 0x000000000024c947 */ /* 0x000fea0003800000 */
[----:B------:R-:W-:Y:S01]  /*5d90*/  ISETP.NE.U32.AND P2, PT, R70, RZ, PT ;  /* 0x000000ff4600720c */ /* 0x000fe20003f45070 */
[----:B------:R-:W2:Y:S03]  /*5da0*/  LDCU.64 UR6, c[0x0][0x358] ;  /* 0x00006b00ff0677ac */ /* 0x000ea60008000a00 */
[----:B------:R-:W-:Y:S11]  /*5db0*/  ISETP.NE.AND.EX P2, PT, R71, RZ, PT, P2 ;  /* 0x000000ff4700720c */ /* 0x000ff60003f45320 */
[----:B------:R-:W-:Y:S02]  /*5dc0*/  @!UPT UIADD3 URZ, UPT, UPT, URZ, URZ, URZ ;  /* 0x000000fffffff290 */ /* 0x000fe4000fffe0ff */
[----:B------:R-:W4:Y:S01]  /*5dd0*/  @P2 LDC.64 R2, c[0x0][0x8a8] ;  /* 0x00022a00ff022b82 */ /* 0x000f220000000a00 */
[----:B-1----:R-:W-:Y:S04]  /*5de0*/  @P2 IMAD R0, R72, UR36, RZ ;  /* 0x0000002448002c24 */ /* 0x002fe8000f8e02ff */
[----:B----4-:R-:W-:Y:S05]  /*5df0*/  @P2 IMAD.WIDE R2, R0, 0x4, R2 ;  /* 0x0000000400022825 */ /* 0x010fea00078e0202 */
[----:B--2--5:R2:W5:Y:S02]  /*5e00*/  @P2 LDG.E R38, desc[UR6][R2.64] ;  /* 0x0000000602262981 */ /* 0x024564000c1e1900 */
[----:B--2---:R-:W4:Y:S02]  /*5e10*/  @!P2 LDC R38, c[0x0][0x8a0] ;  /* 0x00022800ff26ab82 */ /* 0x004f240000000800 */
.L_x_100:
[----:B---3-5:R-:W-:Y:S01]  /*5e20*/  @P0 ISETP.NE.AND P4, PT, R39, RZ, PT ;  /* 0x000000ff2700020c */ /* 0x028fe20003f85270 */
[----:B-1----:R-:W-:Y:S01]  /*5e30*/  IMAD.U32 R0, RZ, RZ, UR4 ;  /* 0x00000004ff007e24 */ /* 0x002fe2000f8e00ff */
[----:B------:R-:W-:Y:S01]  /*5e40*/  @P0 LOP3.LUT P2, RZ, R80, 0xff, RZ, 0xc0, !PT ;  /* 0x000000ff50ff0812 */ /* 0x000fe2000784c0ff */
[----:B------:R-:W-:Y:S01]  /*5e50*/  BSSY B1, `(.L_x_101) ;  /* 0x0000039000017945 */ /* 0x000fe20003800000 */
[----:B------:R-:W-:Y:S02]  /*5e60*/  @P0 SEL R2, RZ, 0xffffffff, P4 ;  /* 0xffffffffff020807 */ /* 0x000fe40002000000 */
[----:B------:R-:W-:Y:S02]  /*5e70*/  CS2R R46, SRZ ;  /* 0x00000000002e7805 */ /* 0x000fe4000001ff00 */
[----:B------:R-:W-:Y:S02]  /*5e80*/  LEA R16, R36, UR44, 0x3 ;  /* 0x0000002c24107c11 */ /* 0x000fe4000f8e18ff */
[----:B------:R-:W-:Y:S02]  /*5e90*/  CS2R R44, SRZ ;  /* 0x00000000002c7805 */ /* 0x000fe4000001ff00 */
[----:B------:R-:W-:Y:S02]  /*5ea0*/  @P1 SEL R2, R0, R2, !P2 ;  /* 0x0000000200021207 */ /* 0x000fe40005000000 */
[----:B------:R-:W-:Y:S02]  /*5eb0*/  CS2R R42, SRZ ;  /* 0x00000000002a7805 */ /* 0x000fe4000001ff00 */
[----:B------:R-:W-:Y:S02]  /*5ec0*/  SHF.L.U32 R3, R85, 0x1f, RZ ;  /* 0x0000001f55037819 */ /* 0x000fe400000006ff */
[----:B------:R-:W-:Y:S02]  /*5ed0*/  CS2R R40, SRZ ;  /* 0x0000000000287805 */ /* 0x000fe4000001ff00 */
[----:B------:R-:W-:Y:S02]  /*5ee0*/  @P0 LOP3.LUT R2, R2, 0x1, RZ, 0xc0, !PT ;  /* 0x0000000102020812 */ /* 0x000fe400078ec0ff */
[----:B------:R-:W-:Y:S02]  /*5ef0*/  PLOP3.LUT P5, PT, PT, PT, PT, 0x8, 0x80 ;  /* 0x000000000080781c */ /* 0x000fe40003fae170 */
[----:B------:R-:W-:Y:S02]  /*5f00*/  ISETP.NE.U32.OR P1, PT, R2, 0x1, !P0 ;  /* 0x000000010200780c */ /* 0x000fe40004725470 */
[----:B------:R-:W-:Y:S11]  /*5f10*/  LEA.HI R2, R36, R36, RZ, 0x1 ;  /* 0x0000002424027211 */ /* 0x000ff600078f08ff */
[----:B------:R-:W-:Y:S04]  /*5f20*/  @P1 SHF.L.U32 R0, R83, 0x1f, RZ ;  /* 0x0000001f53001819 */ /* 0x000fe800000006ff */
[----:B------:R1:W2:Y:S01]  /*5f30*/  @P1 SYNCS.PHASECHK.TRANS64.TRYWAIT P0, [UR44+0xd0], R0 ;  /* 0x0000d000ff0015a7 */ /* 0x0002a2000800112c */
[----:B------:R3:W3:Y:S01]  /*5f40*/  SYNCS.PHASECHK.TRANS64.TRYWAIT P4, [R16+URZ+0x110], R3 ;  /* 0x00011003100075a7 */ /* 0x0006e200080811ff */
[C---:B-1----:R-:W-:Y:S01]  /*5f50*/  IMAD.SHL.U32 R0, R2.reuse, 0x20, RZ ;  /* 0x0000002002007824 */ /* 0x042fe200078e00ff */
[----:B------:R-:W-:Y:S04]  /*5f60*/  LOP3.LUT R2, R2, 0xffe, RZ, 0xc0, !PT ;  /* 0x00000ffe02027812 */ /* 0x000fe800078ec0ff */
[----:B------:R-:W-:Y:S01]  /*5f70*/  LOP3.LUT R0, R0, 0xffffffc0, RZ, 0xc0, !PT ;  /* 0xffffffc000007812 */ /* 0x000fe200078ec0ff */
[----:B------:R-:W-:Y:S04]  /*5f80*/  IMAD.IADD R2, R36, 0x1, -R2 ;  /* 0x0000000124027824 */ /* 0x000fe800078e0a02 */
[----:B------:R-:W-:Y:S04]  /*5f90*/  IMAD.IADD R0, R37, 0x1, R0 ;  /* 0x0000000125007824 */ /* 0x000fe800078e0200 */
[----:B------:R-:W-:Y:S01]  /*5fa0*/  IMAD R2, R2, 0x100000, R0 ;  /* 0x0010000002027824 */ /* 0x000fe200078e0200 */
[----:B--2---:R-:W-:Y:S01]  /*5fb0*/  @P1 PLOP3.LUT P5, PT, P0, PT, PT, 0x8, 0x80 ;  /* 0x000000000080181c */ /* 0x004fe200007ae170 */
[----:B------:R-:W-:Y:S01]  /*5fc0*/  @!UPT UIADD3 URZ, UPT, UPT, URZ, URZ, URZ ;  /* 0x000000fffffff290 */ /* 0x000fe2000fffe0ff */
[----:B---3--:R-:W-:Y:S11]  /*5fd0*/  @!P1 BRA `(.L_x_102) ;  /* 0x0000000000809947 */ /* 0x008ff60003800000 */
[----:B------:R-:W-:Y:S01]  /*5fe0*/  ISETP.NE.U32.AND P0, PT, RZ, UR58, PT ;  /* 0x0000003aff007c0c */ /* 0x000fe2000bf05070 */
[----:B------:R-:W-:Y:S01]  /*5ff0*/  BSSY B0, `(.L_x_103) ;  /* 0x0000012000007945 */ /* 0x000fe20003800000 */
[----:B------:R-:W-:Y:S02]  /*6000*/  ISETP.NE.AND P2, PT, R39, RZ, PT ;  /* 0x000000ff2700720c */ /* 0x000fe40003f45270 */
[----:B------:R-:W-:Y:S02]  /*6010*/  CS2R R42, SRZ ;  /* 0x00000000002a7805 */ /* 0x000fe4000001ff00 */
[----:B------:R-:W-:Y:S02]  /*6020*/  ISETP.NE.AND.EX P0, PT, RZ, UR59, PT, P0 ;  /* 0x0000003bff007c0c */ /* 0x000fe4000bf05300 */
[----:B------:R-:W-:Y:S02]  /*6030*/  CS2R R40, SRZ ;  /* 0x0000000000287805 */ /* 0x000fe4000001ff00 */
[----:B------:R-:W-:Y:S02]  /*6040*/  LOP3.LUT P1, RZ, R80, 0xff, RZ, 0xc0, !PT ;  /* 0x000000ff50ff7812 */ /* 0x000fe4000782c0ff */
[----:B------:R-:W-:Y:S02]  /*6050*/  CS2R R46, SRZ ;  /* 0x00000000002e7805 */ /* 0x000fe4000001ff00 */
[----:B------:R-:W-:Y:S02]  /*6060*/  SEL R0, RZ, 0xffffffff, P2 ;  /* 0xffffffffff007807 */ /* 0x000fe40001000000 */
[----:B------:R-:W-:Y:S02]  /*6070*/  CS2R R44, SRZ ;  /* 0x00000000002c7805 */ /* 0x000fe4000001ff00 */
[----:B------:R-:W-:Y:S04]  /*6080*/  SEL R4, RZ, 0xffffffff, P0 ;  /* 0xffffffffff047807 */ /* 0x000fe80000000000 */
[----:B------:R-:W-:Y:S04]  /*6090*/  @P3 SEL R0, R4, R0, !P1 ;  /* 0x0000000004003207 */ /* 0x000fe80004800000 */
[----:B------:R-:W-:Y:S04]  /*60a0*/  LOP3.LUT R0, R0, 0x1, RZ, 0xc0, !PT ;  /* 0x0000000100007812 */ /* 0x000fe800078ec0ff */
[----:B------:R-:W-:Y:S01]  /*60b0*/  ISETP.NE.U32.AND P0, PT, R0, 0x1, PT ;  /* 0x000000010000780c */ /* 0x000fe20003f05070 */
[----:B------:R-:W-:Y:S01]  /*60c0*/  @!UPT UIADD3 URZ, UPT, UPT, URZ, URZ, URZ ;  /* 0x000000fffffff290 */ /* 0x000fe2000fffe0ff */
[----:B------:R-:W-:Y:S11]  /*60d0*/  @!P5 BRA `(.L_x_104) ;  /* 0x00000000000cd947 */ /* 0x000ff60003800000 */
[----:B------:R-:W-:Y:S04]  /*60e0*/  SHF.L.U32 R4, R83, 0x1f, RZ ;  /* 0x0000001f53047819 */ /* 0x000fe800000006ff */
[----:B------:R-:W1:Y:S02]  /*60f0*/  SYNCS.PHASECHK.TRANS64.TRYWAIT P1, [UR44+0xd0], R4 ;  /* 0x0000d004ff0075a7 */ /* 0x000e64000802112c */
[----:B-1----:R-:W-:Y:S05]  /*6100*/  @!P1 BRA `(.L_x_105) ;  /* 0x0000001800449947 */ /* 0x002fea0003800000 */
.L_x_104:
[----:B------:R-:W-:Y:S05]  /*6110*/  BSYNC B0 ;  /* 0x0000000000007941 */ /* 0x000fea0003800000 */
.L_x_103:
[----:B------:R2:W3:Y:S01]  /*6120*/  @P0 LDS.128 R40, [R79+UR44+0x200] ;  /* 0x0002002c4f280984 */ /* 0x0004e20008000c00 */
[----:B------:R-:W-:Y:S01]  /*6130*/  UIADD3 UR4, UPT, UPT, UR44, 0xd8, URZ ;  /* 0x000000d82c047890 */ /* 0x000fe2000fffe0ff */
[----:B------:R-:W-:Y:S02]  /*6140*/  LOP3.LUT R83, R83, 0x1, RZ, 0x3c, !PT ;  /* 0x0000000153537812 */ /* 0x000fe400078e3cff */
[----:B------:R2:W1:Y:S01]  /*6150*/  @P0 LDS.128 R44, [R78+0x10] ;  /* 0x000010004e2c0984 */ /* 0x0004620000000c00 */
[----:B------:R-:W-:Y:S01]  /*6160*/  UPRMT UR4, UR48, 0x654, UR4 ;  /* 0x0000065430047896 */ /* 0x000fe20008000004 */
[----:B------:R-:W-:Y:S01]  /*6170*/  @!PT LDS RZ, [RZ] ;  /* 0x00000000fffff984 */ /* 0x000fe20000000800 */
[----:B------:R-:W-:Y:S01]  /*6180*/  @!PT LDS RZ, [RZ] ;  /* 0x00000000fffff984 */ /* 0x000fe20000000800 */
[----:B------:R-:W-:Y:S01]  /*6190*/  @!PT LDS RZ, [RZ] ;  /* 0x00000000fffff984 */ /* 0x000fe20000000800 */
[----:B------:R-:W-:Y:S01]  /*61a0*/  @!PT LDS RZ, [RZ] ;  /* 0x00000000fffff984 */ /* 0x000fe20000000800 */
[----:B------:R5:W-:Y:S06]  /*61b0*/  MEMBAR.ALL.CTA ;  /* 0x0000000000007992 */ /* 0x000bec0000008000 */
[----:B-----5:R-:W5:Y:S02]  /*61c0*/  FENCE.VIEW.ASYNC.S ;  /* 0x00000000000073c6 */ /* 0x020f640000000000 */
[----:B-----5:R-:W-:Y:S03]  /*61d0*/  SYNCS.ARRIVE.TRANS64.RED.A1T0 RZ, [UR4], RZ ;  /* 0x000000ffffff79a7 */ /* 0x020fe60008100404 */
.L_x_102:
[----:B------:R-:W-:Y:S05]  /*61e0*/  BSYNC B1 ;  /* 0x0000000000017941 */ /* 0x000fea0003800000 */
.L_x_101:
[----:B-1----:R-:W-:Y:S04]  /*61f0*/  SHF.R.U32.HI R0, RZ, 0x15, R2 ;  /* 0x00000015ff007819 */ /* 0x002fe80000011602 */
[----:B------:R-:W-:Y:S01]  /*6200*/  LOP3.LUT P0, RZ, R0, 0x3, R81, 0x48, !PT ;  /* 0x0000000300ff7812 */ /* 0x000fe20007804851 */
[----:B------:R-:W-:Y:S01]  /*6210*/  @!UPT UIADD3 URZ, UPT, UPT, URZ, URZ, URZ ;  /* 0x000000fffffff290 */ /* 0x000fe2000fffe0ff */
[----:B------:R-:W-:Y:S11]  /*6220*/  @P4 BRA `(.L_x_106) ;  /* 0x0000000000084947 */ /* 0x000ff60003800000 */
[----:B------:R-:W1:Y:S02]  /*6230*/  SYNCS.PHASECHK.TRANS64.TRYWAIT P1, [R16+URZ+0x110], R3 ;  /* 0x00011003100075a7 */ /* 0x000e6400080211ff */
[----:B-1----:R-:W-:Y:S05]  /*6240*/  @!P1 BRA `(.L_x_107) ;  /* 0x00000018000c9947 */ /* 0x002fea0003800000 */
.L_x_106:
[----:B------:R-:W-:Y:S05]  /*6250*/  @!P0 BRA `(.L_x_108) ;  /* 0x0000000000408947 */ /* 0x000fea0003800000 */
[----:B------:R-:W1:Y:S01]  /*6260*/  LDCU.64 UR8, c[0x4][0x70] ;  /* 0x01000e00ff0877ac */ /* 0x000e620008000a00 */
[----:B------:R-:W-:Y:S01]  /*6270*/  MOV R15, 0x0 ;  /* 0x00000000000f7802 */ /* 0x000fe20000000f00 */
[----:B------:R-:W-:Y:S02]  /*6280*/  HFMA2 R12, -RZ, RZ, 0, 5.9604644775390625e-08 ;  /* 0x00000001ff0c7431 */ /* 0x000fe400000001ff */
[----:B------:R-:W-:Y:S02]  /*6290*/  IMAD.MOV.U32 R8, RZ, RZ, 0x192 ;  /* 0x00000192ff087424 */ /* 0x000fe400078e00ff */
[----:B------:R-:W-:Y:S01]  /*62a0*/  IMAD.MOV.U32 R13, RZ, RZ, RZ ;  /* 0x000000ffff0d7224 */ /* 0x000fe200078e00ff */
[----:B------:R-:W5:Y:S01]  /*62b0*/  LDCU.64 UR6, c[0x4][0x78] ;  /* 0x01000f00ff0677ac */ /* 0x000f620008000a00 */
[----:B------:R-:W2:Y:S01]  /*62c0*/  LDC.64 R14, c[0x4][R15] ;  /* 0x010000000f0e7b82 */ /* 0x000ea20000000a00 */
[----:B------:R-:W3:Y:S01]  /*62d0*/  LDCU.64 UR4, c[0x4][0x10] ;  /* 0x01000200ff0477ac */ /* 0x000ee20008000a00 */
[----:B-1----:R-:W-:Y:S01]  /*62e0*/  MOV R5, UR9 ;  /* 0x0000000900057c02 */ /* 0x002fe20008000f00 */
[----:B------:R-:W-:Y:S01]  /*62f0*/  IMAD.U32 R4, RZ, RZ, UR8 ;  /* 0x00000008ff047e24 */ /* 0x000fe2000f8e00ff */
[----:B-----5:R-:W-:Y:S01]  /*6300*/  MOV R7, UR7 ;  /* 0x0000000700077c02 */ /* 0x020fe20008000f00 */
[----:B------:R-:W-:Y:S01]  /*6310*/  IMAD.U32 R6, RZ, RZ, UR6 ;  /* 0x00000006ff067e24 */ /* 0x000fe2000f8e00ff */
[----:B---3--:R-:W-:Y:S01]  /*6320*/  MOV R11, UR5 ;  /* 0x00000005000b7c02 */ /* 0x008fe20008000f00 */
[----:B------:R-:W-:Y:S02]  /*6330*/  IMAD.U32 R10, RZ, RZ, UR4 ;  /* 0x00000004ff0a7e24 */ /* 0x000fe4000f8e00ff */
[----:B------:R-:W-:Y:S07]  /*6340*/  LEPC R20, `(.L_x_108) ;  /* 0x000000001014794e */ /* 0x000fee0000000000 */
[----:B--2-4-:R-:W-:Y:S05]  /*6350*/  CALL.ABS.NOINC R14 ;  /* 0x000000000e007343 */ /* 0x014fea0003c00000 */
.L_x_108:
[----:B------:R-:W-:Y:S01]  /*6360*/  LOP3.LUT P0, RZ, R69, 0x60, RZ, 0xc0, !PT ;  /* 0x0000006045ff7812 */ /* 0x000fe2000780c0ff */
[----:B------:R-:W-:Y:S05]  /*6370*/  WARPSYNC.ALL ;  /* 0x0000000000007948 */ /* 0x000fea0003800000 */
[----:B---3--:R-:W-:Y:S01]  /*6380*/  IMAD.SHL.U32 R66, R41, 0x100, RZ ;  /* 0x0000010029427824 */ /* 0x008fe200078e00ff */
[----:B------:R-:W-:Y:S01]  /*6390*/  R2UR UR4, R2 ;  /* 0x00000000020472ca */ /* 0x000fe200000e0000 */
[----:B------:R-:W-:Y:S01]  /*63a0*/  IMAD.SHL.U32 R60, R43, 0x100, RZ ;  /* 0x000001002b3c7824 */ /* 0x000fe200078e00ff */
[----:B------:R-:W-:Y:S01]  /*63b0*/  R2UR UR5, R16 ;  /* 0x00000000100572ca */ /* 0x000fe200000e0000 */
[----:B------:R-:W-:Y:S01]  /*63c0*/  IMAD.SHL.U32 R48, R47, 0x100, RZ ;  /* 0x000001002f307824 */ /* 0x000fe200078e00ff */
[C---:B------:R-:W-:Y:S01]  /*63d0*/  SHF.L.U32 R2, R40.reuse, 0x10, RZ ;  /* 0x0000001028027819 */ /* 0x040fe200000006ff */
[----:B------:R-:W-:Y:S01]  /*63e0*/  IMAD.SHL.U32 R54, R45, 0x100, RZ ;  /* 0x000001002d367824 */ /* 0x000fe200078e00ff */
[C---:B------:R-:W-:Y:S01]  /*63f0*/  PRMT R0, R40.reuse, 0x8880, RZ ;  /* 0x0000888028007816 */ /* 0x040fe200000000ff */
[----:B------:R-:W-:Y:S01]  /*6400*/  BSSY.RECONVERGENT B0, `(.L_x_109) ;  /* 0x000009f000007945 */ /* 0x000fe20003800200 */
[----:B------:R-:W-:Y:S02]  /*6410*/  SHF.L.U32 R3, R40, 0x8, RZ ;  /* 0x0000000828037819 */ /* 0x000fe400000006ff */
[----:B------:R-:W-:Y:S02]  /*6420*/  SHF.R.S32.HI R2, RZ, 0x18, R2 ;  /* 0x00000018ff027819 */ /* 0x000fe40000011402 */
[----:B------:R-:W-:Y:S01]  /*6430*/  PRMT R68, R41, 0x8880, RZ ;  /* 0x0000888029447816 */ /* 0x000fe200000000ff */
[----:B------:R-:W-:Y:S01]  /*6440*/  LDTM.16dp32bit_t0_t15.x32 R4, tmem[UR4] ;  /* 0x00000004000479ee */ /* 0x000fe20008a80000 */
[----:B------:R-:W1:Y:S01]  /*6450*/  LDTM.16dp32bit_t16_t31.x32 R4, tmem[UR4+0x20] ;  /* 0x00002004000479ee */ /* 0x000e620008aa0000 */
[----:B------:R-:W-:Y:S01]  /*6460*/  NOP ;  /* 0x0000000000007918 */ /* 0x000fe20000000000 */
[----:B------:R-:W-:Y:S01]  /*6470*/  UIADD3 UR4, UPT, UPT, UR5, 0x130, URZ ;  /* 0x0000013005047890 */ /* 0x000fe2000fffe0ff */
[----:B------:R-:W-:Y:S02]  /*6480*/  SHF.R.S32.HI R40, RZ, 0x18, R40 ;  /* 0x00000018ff287819 */ /* 0x000fe40000011428 */
[C---:B------:R-:W-:Y:S01]  /*6490*/  PRMT R65, R42.reuse, 0x8880, RZ ;  /* 0x000088802a417816 */ /* 0x040fe200000000ff */
[----:B------:R-:W-:Y:S01]  /*64a0*/  UPRMT UR4, UR48, 0x654, UR4 ;  /* 0x0000065430047896 */ /* 0x000fe20008000004 */
[C---:B------:R-:W-:Y:S02]  /*64b0*/  SHF.L.U32 R64, R42.reuse, 0x10, RZ ;  /* 0x000000102a407819 */ /* 0x040fe400000006ff */
[----:B------:R-:W-:Y:S02]  /*64c0*/  SHF.L.U32 R63, R42, 0x8, RZ ;  /* 0x000000082a3f7819 */ /* 0x000fe400000006ff */
[----:B------:R-:W-:Y:S02]  /*64d0*/  SHF.R.S32.HI R42, RZ, 0x18, R42 ;  /* 0x00000018ff2a7819 */ /* 0x000fe4000001142a */
[C---:B------:R-:W-:Y:S02]  /*64e0*/  PRMT R62, R43.reuse, 0x8880, RZ ;  /* 0x000088802b3e7816 */ /* 0x040fe400000000ff */
[----:B-1----:R-:W-:Y:S01]  /*64f0*/  SYNCS.ARRIVE.TRANS64.RED.A1T0 RZ, [UR4], RZ ;  /* 0x000000ffffff79a7 */ /* 0x002fe20008100404 */
[----:B------:R-:W-:Y:S02]  /*6500*/  SHF.L.U32 R61, R43, 0x10, RZ ;  /* 0x000000102b3d7819 */ /* 0x000fe400000006ff */
[----:B------:R-:W-:Y:S02]  /*6510*/  SHF.R.S32.HI R43, RZ, 0x18, R43 ;  /* 0x00000018ff2b7819 */ /* 0x000fe4000001142b */
[----:B------:R-:W-:Y:S02]  /*6520*/  SHF.L.U32 R51, R46, 0x8, RZ ;  /* 0x000000082e337819 */ /* 0x000fe400000006ff */
[----:B------:R-:W-:Y:S01]  /*6530*/  SHF.R.S32.HI R3, RZ, 0x18, R3 ;  /* 0x00000018ff037819 */ /* 0x000fe20000011403 */
[C---:B----4-:R-:W-:Y:S01]  /*6540*/  IMAD R4, R38.reuse, R4, RZ ;  /* 0x0000000426047224 */ /* 0x050fe200078e02ff */
[----:B------:R-:W-:Y:S01]  /*6550*/  SHF.L.U32 R67, R41, 0x10, RZ ;  /* 0x0000001029437819 */ /* 0x000fe200000006ff */
[C---:B------:R-:W-:Y:S01]  /*6560*/  IMAD R5, R38.reuse, R5, RZ ;  /* 0x0000000526057224 */ /* 0x040fe200078e02ff */
[----:B------:R-:W-:Y:S01]  /*6570*/  SHF.R.S32.HI R41, RZ, 0x18, R41 ;  /* 0x00000018ff297819 */ /* 0x000fe20000011429 */
[----:B------:R-:W-:Y:S01]  /*6580*/  IMAD R6, R38, R6, RZ ;  /* 0x0000000626067224 */ /* 0x000fe200078e02ff */
[----:B------:R-:W-:Y:S01]  /*6590*/  PRMT R59, R44, 0x8880, RZ ;  /* 0x000088802c3b7816 */ /* 0x000fe200000000ff */
[----:B------:R-:W-:Y:S01]  /*65a0*/  IMAD R4, R0, R39, R4 ;  /* 0x0000002700047224 */ /* 0x000fe200078e0204 */
[----:B------:R-:W-:Y:S01]  /*65b0*/  MOV R0, R68 ;  /* 0x0000004400007202 */ /* 0x000fe20000000f00 */
[----:B------:R-:W-:Y:S01]  /*65c0*/  IMAD R7, R38, R7, RZ ;  /* 0x0000000726077224 */ /* 0x000fe200078e02ff */
[----:B------:R-:W-:Y:S01]  /*65d0*/  SHF.L.U32 R58, R44, 0x10, RZ ;  /* 0x000000102c3a7819 */ /* 0x000fe200000006ff */
[-C--:B------:R-:W-:Y:S01]  /*65e0*/  IMAD R5, R2, R39.reuse, R5 ;  /* 0x0000002702057224 */ /* 0x080fe200078e0205 */
[----:B------:R-:W-:Y:S01]  /*65f0*/  SHF.R.S32.HI R2, RZ, 0x18, R67 ;  /* 0x00000018ff027819 */ /* 0x000fe20000011443 */
[-C--:B------:R-:W-:Y:S01]  /*6600*/  IMAD R6, R3, R39.reuse, R6 ;  /* 0x0000002703067224 */ /* 0x080fe200078e0206 */
[----:B------:R-:W-:Y:S01]  /*6610*/  SHF.R.S32.HI R3, RZ, 0x18, R66 ;  /* 0x00000018ff037819 */ /* 0x000fe20000011442 */
[----:B------:R-:W-:Y:S01]  /*6620*/  IMAD R8, R38, R8, RZ ;  /* 0x0000000826087224 */ /* 0x000fe200078e02ff */
[C---:B------:R-:W-:Y:S01]  /*6630*/  PRMT R56, R45.reuse, 0x8880, RZ ;  /* 0x000088802d387816 */ /* 0x040fe200000000ff */
[----:B------:R-:W-:Y:S01]  /*6640*/  IMAD R7, R40, R39, R7 ;  /* 0x0000002728077224 */ /* 0x000fe200078e0207 */
[----:B------:R-:W-:Y:S01]  /*6650*/  MOV R40, R65 ;  /* 0x0000004100287202 */ /* 0x000fe20000000f00 */
[----:B------:R-:W-:Y:S01]  /*6660*/  IMAD R9, R38, R9, RZ ;  /* 0x0000000926097224 */ /* 0x000fe200078e02ff */
[----:B------:R-:W-:Y:S01]  /*6670*/  SHF.L.U32 R55, R45, 0x10, RZ ;  /* 0x000000102d377819 */ /* 0x000fe200000006ff */
[-C--:B------:R-:W-:Y:S01]  /*6680*/  IMAD R8, R0, R39.reuse, R8 ;  /* 0x0000002700087224 */ /* 0x080fe200078e0208 */
[----:B------:R-:W-:Y:S01]  /*6690*/  PRMT R53, R46, 0x8880, RZ ;  /* 0x000088802e357816 */ /* 0x000fe200000000ff */
[----:B------:R-:W-:Y:S01]  /*66a0*/  IMAD R10, R38, R10, RZ ;  /* 0x0000000a260a7224 */ /* 0x000fe200078e02ff */
[----:B------:R-:W-:Y:S01]  /*66b0*/  SHF.R.S32.HI R45, RZ, 0x18, R45 ;  /* 0x00000018ff2d7819 */ /* 0x000fe2000001142d */
[----:B------:R-:W-:Y:S01]  /*66c0*/  IMAD R9, R2, R39, R9 ;  /* 0x0000002702097224 */ /* 0x000fe200078e0209 */
[----:B------:R-:W-:Y:S01]  /*66d0*/  SHF.L.U32 R52, R46, 0x10, RZ ;  /* 0x000000102e347819 */ /* 0x000fe200000006ff */
[C---:B------:R-:W-:Y:S01]  /*66e0*/  IMAD R0, R38.reuse, R20, RZ ;  /* 0x0000001426007224 */ /* 0x040fe200078e02ff */
[C---:B------:R-:W-:Y:S01]  /*66f0*/  PRMT R50, R47.reuse, 0x8880, RZ ;  /* 0x000088802f327816 */ /* 0x040fe200000000ff */
[C---:B------:R-:W-:Y:S01]  /*6700*/  IMAD R11, R38.reuse, R11, RZ ;  /* 0x0000000b260b7224 */ /* 0x040fe200078e02ff */
[----:B------:R-:W-:Y:S01]  /*6710*/  SHF.R.S32.HI R46, RZ, 0x18, R46 ;  /* 0x00000018ff2e7819 */ /* 0x000fe2000001142e */
[C---:B------:R-:W-:Y:S01]  /*6720*/  IMAD R2, R38.reuse, R21, RZ ;  /* 0x0000001526027224 */ /* 0x040fe200078e02ff */
[----:B------:R-:W-:Y:S01]  /*6730*/  SHF.L.U32 R49, R47, 0x10, RZ ;  /* 0x000000102f317819 */ /* 0x000fe200000006ff */
[C---:B------:R-:W-:Y:S01]  /*6740*/  IMAD R20, R38.reuse, R24, RZ ;  /* 0x0000001826147224 */ /* 0x040fe200078e02ff */
[----:B------:R-:W-:Y:S01]  /*6750*/  SHF.R.S32.HI R47, RZ, 0x18, R47 ;  /* 0x00000018ff2f7819 */ /* 0x000fe2000001142f */
[----:B------:R-:W-:Y:S01]  /*6760*/  IMAD R21, R38, R25, RZ ;  /* 0x0000001926157224 */ /* 0x000fe200078e02ff */
[----:B------:R-:W-:Y:S01]  /*6770*/  SHF.L.U32 R57, R44, 0x8, RZ ;  /* 0x000000082c397819 */ /* 0x000fe200000006ff */
[----:B------:R-:W-:Y:S01]  /*6780*/  IMAD R24, R38, R28, RZ ;  /* 0x0000001c26187224 */ /* 0x000fe200078e02ff */
[----:B------:R-:W-:Y:S01]  /*6790*/  SHF.R.S32.HI R44, RZ, 0x18, R44 ;  /* 0x00000018ff2c7819 */ /* 0x000fe2000001142c */
[----:B------:R-:W-:Y:S01]  /*67a0*/  IMAD R10, R3, R39, R10 ;  /* 0x00000027030a7224 */ /* 0x000fe200078e020a */
[----:B------:R-:W-:Y:S01]  /*67b0*/  IADD3 R36, PT, PT, R36, 0x1, RZ ;  /* 0x0000000124247810 */ /* 0x000fe20007ffe0ff */
[C---:B------:R-:W-:Y:S02]  /*67c0*/  IMAD R12, R38.reuse, R12, RZ ;  /* 0x0000000c260c7224 */ /* 0x040fe400078e02ff */
[C---:B------:R-:W-:Y:S02]  /*67d0*/  IMAD R25, R38.reuse, R29, RZ ;  /* 0x0000001d26197224 */ /* 0x040fe400078e02ff */
[C---:B------:R-:W-:Y:S01]  /*67e0*/  IMAD R28, R38.reuse, R32, RZ ;  /* 0x00000020261c7224 */ /* 0x040fe200078e02ff */
[----:B------:R-:W-:Y:S01]  /*67f0*/  SHF.R.S32.HI R32, RZ, 0x18, R64 ;  /* 0x00000018ff207819 */ /* 0x000fe20000011440 */
[C---:B------:R-:W-:Y:S01]  /*6800*/  IMAD R29, R38.reuse, R33, RZ ;  /* 0x00000021261d7224 */ /* 0x040fe200078e02ff */
[----:B------:R-:W-:Y:S01]  /*6810*/  I2IP.S8.S32.SAT R33, R7, R6, RZ ;  /* 0x0000000607217239 */ /* 0x000fe200000014ff */
[----:B------:R-:W-:Y:S01]  /*6820*/  IMAD R11, R41, R39, R11 ;  /* 0x00000027290b7224 */ /* 0x000fe200078e020b */
[----:B------:R-:W-:Y:S01]  /*6830*/  MOV R7, R62 ;  /* 0x0000003e00077202 */ /* 0x000fe20000000f00 */
[C---:B------:R-:W-:Y:S01]  /*6840*/  IMAD R13, R38.reuse, R13, RZ ;  /* 0x0000000d260d7224 */ /* 0x040fe200078e02ff */
[----:B------:R-:W-:Y:S01]  /*6850*/  SHF.R.S32.HI R6, RZ, 0x18, R63 ;  /* 0x00000018ff067819 */ /* 0x000fe2000001143f */
[----:B------:R-:W-:Y:S01]  /*6860*/  IMAD R14, R38, R14, RZ ;  /* 0x0000000e260e7224 */ /* 0x000fe200078e02ff */
[----:B------:R-:W-:Y:S01]  /*6870*/  I2IP.S8.S32.SAT R41, R11, R10, RZ ;  /* 0x0000000a0b297239 */ /* 0x000fe200000014ff */
[----:B------:R-:W-:Y:S01]  /*6880*/  IMAD R12, R40, R39, R12 ;  /* 0x00000027280c7224 */ /* 0x000fe200078e020c */
[----:B------:R-:W-:Y:S01]  /*6890*/  I2IP.S8.S32.SAT R40, R5, R4, R33 ;  /* 0x0000000405287239 */ /* 0x000fe20000001421 */
[----:B------:R-:W-:Y:S01]  /*68a0*/  IMAD R15, R38, R15, RZ ;  /* 0x0000000f260f7224 */ /* 0x000fe200078e02ff */
[----:B------:R-:W-:Y:S01]  /*68b0*/  I2IP.S8.S32.SAT R41, R9, R8, R41 ;  /* 0x0000000809297239 */ /* 0x000fe20000001429 */
[-C--:B------:R-:W-:Y:S01]  /*68c0*/  IMAD R13, R32, R39.reuse, R13 ;  /* 0x00000027200d7224 */ /* 0x080fe200078e020d */
[----:B------:R-:W-:Y:S01]  /*68d0*/  SHF.R.S32.HI R10, RZ, 0x18, R61 ;  /* 0x00000018ff0a7819 */ /* 0x000fe2000001143d */
[----:B------:R-:W-:Y:S01]  /*68e0*/  IMAD R16, R38, R16, RZ ;  /* 0x0000001026107224 */ /* 0x000fe200078e02ff */
[----:B------:R-:W-:Y:S01]  /*68f0*/  SHF.R.S32.HI R5, RZ, 0x18, R58 ;  /* 0x00000018ff057819 */ /* 0x000fe2000001143a */
[----:B------:R-:W-:Y:S01]  /*6900*/  IMAD R14, R6, R39, R14 ;  /* 0x00000027060e7224 */ /* 0x000fe200078e020e */
[----:B------:R-:W-:Y:S01]  /*6910*/  SHF.R.S32.HI R11, RZ, 0x18, R60 ;  /* 0x00000018ff0b7819 */ /* 0x000fe2000001143c */
[----:B------:R-:W-:Y:S01]  /*6920*/  IMAD R17, R38, R17, RZ ;  /* 0x0000001126117224 */ /* 0x000fe200078e02ff */
[----:B------:R-:W-:Y:S01]  /*6930*/  SHF.R.S32.HI R6, RZ, 0x18, R57 ;  /* 0x00000018ff067819 */ /* 0x000fe20000011439 */
[-C--:B------:R-:W-:Y:S02]  /*6940*/  IMAD R15, R42, R39.reuse, R15 ;  /* 0x000000272a0f7224 */ /* 0x080fe400078e020f */
[C---:B------:R-:W-:Y:S02]  /*6950*/  IMAD R18, R38.reuse, R18, RZ ;  /* 0x0000001226127224 */ /* 0x040fe400078e02ff */
[----:B------:R-:W-:Y:S01]  /*6960*/  IMAD R16, R7, R39, R16 ;  /* 0x0000002707107224 */ /* 0x000fe200078e0210 */
[----:B------:R-:W-:Y:S01]  /*6970*/  I2IP.S8.S32.SAT R14, R15, R14, RZ ;  /* 0x0000000e0f0e7239 */ /* 0x000fe200000014ff */
[----:B------:R-:W-:Y:S01]  /*6980*/  IMAD R19, R38, R19, RZ ;  /* 0x0000001326137224 */ /* 0x000fe200078e02ff */
[----:B------:R-:W-:Y:S01]  /*6990*/  SHF.R.S32.HI R7, RZ, 0x18, R48 ;  /* 0x00000018ff077819 */ /* 0x000fe20000011430 */
[-C--:B------:R-:W-:Y:S01]  /*69a0*/  IMAD R17, R10, R39.reuse, R17 ;  /* 0x000000270a117224 */ /* 0x080fe200078e0211 */
[----:B------:R-:W-:Y:S01]  /*69b0*/  I2IP.S8.S32.SAT R42, R13, R12, R14 ;  /* 0x0000000c0d2a7239 */ /* 0x000fe2000000140e */
[-C--:B------:R-:W-:Y:S02]  /*69c0*/  IMAD R18, R11, R39.reuse, R18 ;  /* 0x000000270b127224 */ /* 0x080fe400078e0212 */
[----:B------:R-:W-:Y:S02]  /*69d0*/  IMAD.MOV.U32 R4, RZ, RZ, R59 ;  /* 0x000000ffff047224 */ /* 0x000fe400078e003b */
[-C--:B------:R-:W-:Y:S02]  /*69e0*/  IMAD R19, R43, R39.reuse, R19 ;  /* 0x000000272b137224 */ /* 0x080fe400078e0213 */
[----:B------:R-:W-:Y:S02]  /*69f0*/  IMAD R3, R38, R22, RZ ;  /* 0x0000001626037224 */ /* 0x000fe400078e02ff */
[----:B------:R-:W-:Y:S01]  /*6a00*/  IMAD R0, R4, R39, R0 ;  /* 0x0000002704007224 */ /* 0x000fe200078e0200 */
[----:B------:R-:W-:Y:S01]  /*6a10*/  I2IP.S8.S32.SAT R18, R19, R18, RZ ;  /* 0x0000001213127239 */ /* 0x000fe200000014ff */
[----:B------:R-:W-:Y:S01]  /*6a20*/  IMAD R23, R38, R23, RZ ;  /* 0x0000001726177224 */ /* 0x000fe200078e02ff */
[----:B------:R-:W-:Y:S01]  /*6a30*/  MOV R4, R56 ;  /* 0x0000003800047202 */ /* 0x000fe20000000f00 */
[-C--:B------:R-:W-:Y:S01]  /*6a40*/  IMAD R2, R5, R39.reuse, R2 ;  /* 0x0000002705027224 */ /* 0x080fe200078e0202 */
[----:B------:R-:W-:Y:S01]  /*6a50*/  I2IP.S8.S32.SAT R43, R17, R16, R18 ;  /* 0x00000010112b7239 */ /* 0x000fe20000001412 */
[-C--:B------:R-:W-:Y:S01]  /*6a60*/  IMAD R3, R6, R39.reuse, R3 ;  /* 0x0000002706037224 */ /* 0x080fe200078e0203 */
[----:B------:R-:W-:Y:S01]  /*6a70*/  SHF.R.S32.HI R5, RZ, 0x18, R55 ;  /* 0x00000018ff057819 */ /* 0x000fe20000011437 */
[-C--:B------:R-:W-:Y:S01]  /*6a80*/  IMAD R23, R44, R39.reuse, R23 ;  /* 0x000000272c177224 */ /* 0x080fe200078e0217 */
[----:B------:R-:W-:Y:S01]  /*6a90*/  SHF.R.S32.HI R6, RZ, 0x18, R54 ;  /* 0x00000018ff067819 */ /* 0x000fe20000011436 */
[----:B------:R-:W-:Y:S01]  /*6aa0*/  IMAD R22, R38, R26, RZ ;  /* 0x0000001a26167224 */ /* 0x000fe200078e02ff */
[----:B------:R1:W-:Y:S01]  /*6ab0*/  STS.128 [R79+UR44+0x1200], R40 ;  /* 0x001200284f007988 */ /* 0x0003e20008000c2c */
[----:B------:R-:W-:Y:S01]  /*6ac0*/  IMAD R20, R4, R39, R20 ;  /* 0x0000002704147224 */ /* 0x000fe200078e0214 */
[----:B------:R-:W-:Y:S01]  /*6ad0*/  I2IP.S8.S32.SAT R3, R23, R3, RZ ;  /* 0x0000000317037239 */ /* 0x000fe200000014ff */
[----:B------:R-:W-:Y:S01]  /*6ae0*/  IMAD R27, R38, R27, RZ ;  /* 0x0000001b261b7224 */ /* 0x000fe200078e02ff */
[----:B------:R-:W-:Y:S01]  /*6af0*/  MOV R4, R53 ;  /* 0x0000003500047202 */ /* 0x000fe20000000f00 */
[-C--:B------:R-:W-:Y:S01]  /*6b00*/  IMAD R21, R5, R39.reuse, R21 ;  /* 0x0000002705157224 */ /* 0x080fe200078e0215 */
[----:B------:R-:W-:Y:S01]  /*6b10*/  SHF.R.S32.HI R5, RZ, 0x18, R52 ;  /* 0x00000018ff057819 */ /* 0x000fe20000011434 */
[-C--:B------:R-:W-:Y:S01]  /*6b20*/  IMAD R22, R6, R39.reuse, R22 ;  /* 0x0000002706167224 */ /* 0x080fe200078e0216 */
[----:B------:R-:W-:Y:S01]  /*6b30*/  SHF.R.S32.HI R6, RZ, 0x18, R49 ;  /* 0x00000018ff067819 */ /* 0x000fe20000011431 */
[-C--:B------:R-:W-:Y:S02]  /*6b40*/  IMAD R27, R45, R39.reuse, R27 ;  /* 0x000000272d1b7224 */ /* 0x080fe400078e021b */
[-C--:B------:R-:W-:Y:S01]  /*6b50*/  IMAD R24, R4, R39.reuse, R24 ;  /* 0x0000002704187224 */ /* 0x080fe200078e0218 */
[----:B------:R-:W-:Y:S01]  /*6b60*/  SHF.R.S32.HI R4, RZ, 0x18, R51 ;  /* 0x00000018ff047819 */ /* 0x000fe20000011433 */
[C---:B------:R-:W-:Y:S02]  /*6b70*/  IMAD R26, R38.reuse, R30, RZ ;  /* 0x0000001e261a7224 */ /* 0x040fe400078e02ff */
[----:B------:R-:W-:Y:S01]  /*6b80*/  IMAD R25, R5, R39, R25 ;  /* 0x0000002705197224 */ /* 0x000fe200078e0219 */
[----:B------:R-:W-:Y:S01]  /*6b90*/  MOV R5, R50 ;  /* 0x0000003200057202 */ /* 0x000fe20000000f00 */
[----:B------:R-:W-:Y:S02]  /*6ba0*/  IMAD R31, R38, R31, RZ ;  /* 0x0000001f261f7224 */ /* 0x000fe400078e02ff */
[-C--:B------:R-:W-:Y:S01]  /*6bb0*/  IMAD R26, R4, R39.reuse, R26 ;  /* 0x00000027041a7224 */ /* 0x080fe200078e021a */
[----:B------:R-:W-:Y:S01]  /*6bc0*/  I2IP.S8.S32.SAT R4, R2, R0, R3 ;  /* 0x0000000002047239 */ /* 0x000fe20000001403 */
[-C--:B------:R-:W-:Y:S02]  /*6bd0*/  IMAD R31, R46, R39.reuse, R31 ;  /* 0x000000272e1f7224 */ /* 0x080fe400078e021f */
[-C--:B------:R-:W-:Y:S01]  /*6be0*/  IMAD R28, R5, R39.reuse, R28 ;  /* 0x00000027051c7224 */ /* 0x080fe200078e021c */
[----:B------:R-:W-:Y:S01]  /*6bf0*/  I2IP.S8.S32.SAT R5, R27, R22, RZ ;  /* 0x000000161b057239 */ /* 0x000fe200000014ff */
[----:B------:R-:W-:Y:S02]  /*6c00*/  IMAD R30, R38, R34, RZ ;  /* 0x00000022261e7224 */ /* 0x000fe400078e02ff */
[----:B------:R-:W-:Y:S01]  /*6c10*/  IMAD R29, R6, R39, R29 ;  /* 0x00000027061d7224 */ /* 0x000fe200078e021d */
[----:B------:R-:W-:Y:S01]  /*6c20*/  I2IP.S8.S32.SAT R6, R31, R26, RZ ;  /* 0x0000001a1f067239 */ /* 0x000fe200000014ff */
[----:B------:R-:W-:Y:S01]  /*6c30*/  IMAD R35, R38, R35, RZ ;  /* 0x0000002326237224 */ /* 0x000fe200078e02ff */
[----:B------:R-:W-:Y:S01]  /*6c40*/  I2IP.S8.S32.SAT R5, R21, R20, R5 ;  /* 0x0000001415057239 */ /* 0x000fe20000001405 */
[-C--:B------:R-:W-:Y:S01]  /*6c50*/  IMAD R30, R7, R39.reuse, R30 ;  /* 0x00000027071e7224 */ /* 0x080fe200078e021e */
[----:B------:R-:W-:Y:S01]  /*6c60*/  I2IP.S8.S32.SAT R6, R25, R24, R6 ;  /* 0x0000001819067239 */ /* 0x000fe20000001406 */
[----:B------:R-:W-:Y:S05]  /*6c70*/  IMAD R35, R47, R39, R35 ;  /* 0x000000272f237224 */ /* 0x000fea00078e0223 */
[----:B------:R-:W-:Y:S04]  /*6c80*/  I2IP.S8.S32.SAT R7, R35, R30, RZ ;  /* 0x0000001e23077239 */ /* 0x000fe800000014ff */
[----:B------:R-:W-:Y:S05]  /*6c90*/  I2IP.S8.S32.SAT R7, R29, R28, R7 ;  /* 0x0000001c1d077239 */ /* 0x000fea0000001407 */
[----:B------:R1:W-:Y:S01]  /*6ca0*/  STS.128 [R78+0x1010], R4 ;  /* 0x001010044e007388 */ /* 0x0003e20000000c00 */
[----:B------:R-:W-:Y:S01]  /*6cb0*/  @!PT LDS RZ, [RZ] ;  /* 0x00000000fffff984 */ /* 0x000fe20000000800 */
[----:B------:R-:W-:Y:S01]  /*6cc0*/  @!PT LDS RZ, [RZ] ;  /* 0x00000000fffff984 */ /* 0x000fe20000000800 */
[----:B------:R-:W-:Y:S01]  /*6cd0*/  @!PT LDS RZ, [RZ] ;  /* 0x00000000fffff984 */ /* 0x000fe20000000800 */
[----:B------:R-:W-:Y:S01]  /*6ce0*/  @!PT LDS RZ, [RZ] ;  /* 0x00000000fffff984 */ /* 0x000fe20000000800 */
[----:B------:R3:W-:Y:S07]  /*6cf0*/  MEMBAR.ALL.CTA ;  /* 0x0000000000007992 */ /* 0x0007ee0000008000 */
[----:B---3--:R-:W3:Y:S02]  /*6d00*/  FENCE.VIEW.ASYNC.S ;  /* 0x00000000000073c6 */ /* 0x008ee40000000000 */
[----:B---3--:R-:W-:Y:S06]  /*6d10*/  BAR.SYNC.DEFER_BLOCKING 0x1, 0x80 ;  /* 0x0042000000007b1d */ /* 0x008fec0000010000 */
[----:B------:R-:W-:Y:S05]  /*6d20*/  @P0 BRA `(.L_x_110) ;  /* 0x0000000000300947 */ /* 0x000fea0003800000 */
[----:B------:R-:W-:Y:S02]  /*6d30*/  UIADD3 UR4, UPT, UPT, UR44, 0x1200, URZ ;  /* 0x000012002c047890 */ /* 0x000fe4000fffe0ff */
[----:B------:R-:W-:Y:S02]  /*6d40*/  USHF.L.U32 UR9, UR45, 0x6, URZ ;  /* 0x000000062d097899 */ /* 0x000fe400080006ff */
[----:B------:R-:W-:Y:S02]  /*6d50*/  USHF.L.U32 UR10, UR46, 0x6, URZ ;  /* 0x000000062e0a7899 */ /* 0x000fe400080006ff */
[----:B------:R-:W-:Y:S01]  /*6d60*/  MOV R86, UR4 ;  /* 0x0000000400567c02 */ /* 0x000fe20008000f00 */
[----:B------:R-:W-:Y:S01]  /*6d70*/  UIADD3 UR4, UP0, UPT, UR62, 0x680, URZ ;  /* 0x000006803e047890 */ /* 0x000fe2000ff1e0ff */
[----:B------:R-:W-:Y:S02]  /*6d80*/  UMOV UR11, UR36 ;  /* 0x00000024000b7c82 */ /* 0x000fe40008000000 */
[----:B------:R-:W-:Y:S01]  /*6d90*/  R2UR UR8, R86 ;  /* 0x00000000560872ca */ /* 0x000fe200000e0000 */
[----:B------:R-:W-:Y:S11]  /*6da0*/  UIADD3.X UR5, UPT, UPT, URZ, UR63, URZ, UP0, !UPT ;  /* 0x0000003fff057290 */ /* 0x000ff600087fe4ff */
[----:B------:R-:W-:Y:S01]  /*6db0*/  @!UPT UIADD3 URZ, UPT, UPT, URZ, URZ, URZ ;  /* 0x000000fffffff290 */ /* 0x000fe2000fffe0ff */
[----:B------:R3:W-:Y:S01]  /*6dc0*/  UTMASTG.3D [UR8], [UR4] ;  /* 0x00000008040073b5 */ /* 0x0007e20008010000 */
[----:B------:R0:W-:Y:S01]  /*6dd0*/  UTMACMDFLUSH ;  /* 0x00000000000079b7 */ /* 0x0001e20000000000 */
[----:B---3--:R-:W-:Y:S04]  /*6de0*/  DEPBAR.LE SB0, 0x0 ;  /* 0x000080000000791a */ /* 0x008fe80000000000 */
.L_x_110:
[----:B------:R-:W-:Y:S05]  /*6df0*/  BSYNC.RECONVERGENT B0 ;  /* 0x0000000000007941 */ /* 0x000fea0003800200 */
.L_x_109:
[----:B------:R-:W-:Y:S01]  /*6e00*/  BAR.SYNC.DEFER_BLOCKING 0x1, 0x80 ;  /* 0x0042000000007b1d */ /* 0x000fe20000010000 */
[----:B------:R-:W-:Y:S01]  /*6e10*/  ISETP.NE.AND P0, PT, R82, 0x2, PT ;  /* 0x000000025200780c */ /* 0x000fe20003f05270 */
[----:B------:R-:W-:Y:S01]  /*6e20*/  UISETP.NE.AND UP0, UPT, UR47, URZ, UPT ;  /* 0x000000ff2f00728c */ /* 0x000fe2000bf05270 */
[----:B------:R-:W-:Y:S01]  /*6e30*/  ISETP.NE.AND P1, PT, R36, 0x4, PT ;  /* 0x000000042400780c */ /* 0x000fe20003f25270 */
[----:B------:R-:W-:Y:S01]  /*6e40*/  UIADD3 UR45, UPT, UPT, UR37, UR57, URZ ;  /* 0x00000039252d7290 */ /* 0x000fe2000fffe0ff */
[----:B------:R-:W-:Y:S01]  /*6e50*/  SEL R2, RZ, 0x1, P0 ;  /* 0x00000001ff027807 */ /* 0x000fe20000000000 */
[----:B------:R-:W-:Y:S01]  /*6e60*/  UIADD3 UR46, UPT, UPT, UR38, UR60, URZ ;  /* 0x0000003c262e7290 */ /* 0x000fe2000fffe0ff */
[----:B------:R-:W-:Y:S02]  /*6e70*/  SEL R0, RZ, 0x1, P1 ;  /* 0x00000001ff007807 */ /* 0x000fe40000800000 */
[----:B------:R-:W-:Y:S02]  /*6e80*/  LOP3.LUT R84, R84, R2, RZ, 0x3c, !PT ;  /* 0x0000000254547212 */ /* 0x000fe400078e3cff */
[----:B------:R-:W-:Y:S02]  /*6e90*/  LOP3.LUT R85, R85, R0, RZ, 0x3c, !PT ;  /* 0x0000000055557212 */ /* 0x000fe400078e3cff */
[----:B------:R-:W-:Y:S02]  /*6ea0*/  SEL R82, R82, RZ, P0 ;  /* 0x000000ff52527207 */ /* 0x000fe40000000000 */
[----:B------:R-:W-:Y:S01]  /*6eb0*/  SEL R36, R36, RZ, P1 ;  /* 0x000000ff24247207 */ /* 0x000fe20000800000 */
[----:B------:R-:W-:Y:S01]  /*6ec0*/  UMOV UR36, UR51 ;  /* 0x0000003300247c82 */ /* 0x000fe20008000000 */
[----:B------:R-:W-:Y:S05]  /*6ed0*/  BRA.U UP0, `(.L_x_111) ;  /* 0xffffffe500107547 */ /* 0x000fea000b83ffff */
[----:B------:R-:W-:Y:S05]  /*6ee0*/  EXIT ;  /* 0x000000000000794d */ /* 0x000fea0003800000 */
.L_x_25:
[----:B---3--:R3:W4:Y:S02]  /*6ef0*/  SYNCS.PHASECHK.TRANS64.TRYWAIT P0, [R0+URZ+0x160], R2 ;  /* 0x00016002000075a7 */ /* 0x00872400080011ff */
[----:B----4-:R-:W-:Y:S05]  /*6f00*/  @!P0 NANOSLEEP.SYNCS 0x989680 ;  /* 0x009896800000895d */ /* 0x010fea0003900000 */
[----:B------:R-:W4:Y:S02]  /*6f10*/  @!P0 SYNCS.PHASECHK.TRANS64 P0, [R0+URZ+0x160], R2 ;  /* 0x00016002000085a7 */ /* 0x000f2400080010ff */
[----:B----4-:R-:W-:Y:S05]  /*6f20*/  @!P0 BRA `(.L_x_25) ;  /* 0xfffffffc00f08947 */ /* 0x010fea000383ffff */
[----:B------:R-:W-:Y:S05]  /*6f30*/  BRA `(.L_x_112) ;  /* 0xffffffa8007c7947 */ /* 0x000fea000383ffff */
.L_x_28:
[----:B--2---:R-:W-:-:S07]  /*6f40*/  MOV R0, UR33 ;  /* 0x0000002100007c02 */ /* 0x004fce0008000f00 */
.L_x_113:
[----:B--2---:R2:W3:Y:S02]  /*6f50*/  SYNCS.PHASECHK.TRANS64.TRYWAIT P0, [R0+URZ+0x68], R3 ;  /* 0x00006803000075a7 */ /* 0x0044e400080011ff */
[----:B---3--:R-:W-:Y:S05]  /*6f60*/  @!P0 NANOSLEEP.SYNCS 0x989680 ;  /* 0x009896800000895d */ /* 0x008fea0003900000 */
[----:B------:R-:W3:Y:S02]  /*6f70*/  @!P0 SYNCS.PHASECHK.TRANS64 P0, [R0+URZ+0x68], R3 ;  /* 0x00006803000085a7 */ /* 0x000ee400080010ff */
[----:B---3--:R-:W-:Y:S05]  /*6f80*/  @!P0 BRA `(.L_x_113) ;  /* 0xfffffffc00f08947 */ /* 0x008fea000383ffff */
[----:B------:R-:W-:Y:S05]  /*6f90*/  BRA `(.L_x_27) ;  /* 0xffffffa800c47947 */ /* 0x000fea000383ffff */
.L_x_35:
[----:B-1----:R-:W-:-:S07]  /*6fa0*/  MOV R0, UR17 ;  /* 0x0000001100007c02 */ /* 0x002fce0008000f00 */
.L_x_114:
[----:B-1----:R1:W2:Y:S02]  /*6fb0*/  SYNCS.PHASECHK.TRANS64.TRYWAIT P0, [R0+URZ+0x68], R3 ;  /* 0x00006803000075a7 */ /* 0x0022a400080011ff */
[----:B--2---:R-:W-:Y:S05]  /*6fc0*/  @!P0 NANOSLEEP.SYNCS 0x989680 ;  /* 0x009896800000895d */ /* 0x004fea0003900000 */
[----:B------:R-:W2:Y:S02]  /*6fd0*/  @!P0 SYNCS.PHASECHK.TRANS64 P0, [R0+URZ+0x68], R3 ;  /* 0x00006803000085a7 */ /* 0x000ea400080010ff */
[----:B--2---:R-:W-:Y:S05]  /*6fe0*/  @!P0 BRA `(.L_x_114) ;  /* 0xfffffffc00f08947 */ /* 0x004fea000383ffff */
[----:B------:R-:W-:Y:S05]  /*6ff0*/  BRA `(.L_x_34) ;  /* 0xffffffac00807947 */ /* 0x000fea000383ffff */
.L_x_40:
[----:B-1----:R1:W2:Y:S02]  /*7000*/  SYNCS.PHASECHK.TRANS64.TRYWAIT P0, [R3+URZ+0xf0], R0 ;  /* 0x0000f000030075a7 */ /* 0x0022a400080011ff */
[----:B--2---:R-:W-:Y:S05]  /*7010*/  @!P0 NANOSLEEP.SYNCS 0x989680 ;  /* 0x009896800000895d */ /* 0x004fea0003900000 */
[----:B------:R-:W2:Y:S02]  /*7020*/  @!P0 SYNCS.PHASECHK.TRANS64 P0, [R3+URZ+0xf0], R0 ;  /* 0x0000f000030085a7 */ /* 0x000ea400080010ff */
[----:B--2---:R-:W-:Y:S05]  /*7030*/  @!P0 BRA `(.L_x_40) ;  /* 0xfffffffc00f08947 */ /* 0x004fea000383ffff */
[----:B------:R-:W-:Y:S05]  /*7040*/  BRA `(.L_x_115) ;  /* 0xffffffb000247947 */ /* 0x000fea000383ffff */
.L_x_44:
[----:B------:R-:W-:-:S07]  /*7050*/  MOV R0, UR4 ;  /* 0x0000000400007c02 */ /* 0x000fce0008000f00 */
.L_x_116:
[----:B-1----:R1:W2:Y:S02]  /*7060*/  SYNCS.PHASECHK.TRANS64.TRYWAIT P0, [R0+URZ], R2 ;  /* 0x00000002000075a7 */ /* 0x0022a400080011ff */
[----:B--2---:R-:W-:Y:S05]  /*7070*/  @!P0 NANOSLEEP.SYNCS 0x989680 ;  /* 0x009896800000895d */ /* 0x004fea0003900000 */
[----:B------:R-:W2:Y:S02]  /*7080*/  @!P0 SYNCS.PHASECHK.TRANS64 P0, [R0+URZ], R2 ;  /* 0x00000002000085a7 */ /* 0x000ea400080010ff */
[----:B--2---:R-:W-:Y:S05]  /*7090*/  @!P0 BRA `(.L_x_116) ;  /* 0xfffffffc00f08947 */ /* 0x004fea000383ffff */
[----:B------:R-:W-:Y:S05]  /*70a0*/  BRA `(.L_x_117) ;  /* 0xffffffb400c87947 */ /* 0x000fea000383ffff */
.L_x_45:
[----:B------:R-:W-:-:S07]  /*70b0*/  MOV R0, UR5 ;  /* 0x0000000500007c02 */ /* 0x000fce0008000f00 */
.L_x_118:
[----:B-1----:R1:W2:Y:S02]  /*70c0*/  SYNCS.PHASECHK.TRANS64.TRYWAIT P0, [R0+URZ], R3 ;  /* 0x00000003000075a7 */ /* 0x0022a400080011ff */
[----:B--2---:R-:W-:Y:S05]  /*70d0*/  @!P0 NANOSLEEP.SYNCS 0x989680 ;  /* 0x009896800000895d */ /* 0x004fea0003900000 */
[----:B------:R-:W2:Y:S02]  /*70e0*/  @!P0 SYNCS.PHASECHK.TRANS64 P0, [R0+URZ], R3 ;  /* 0x00000003000085a7 */ /* 0x000ea400080010ff */
[----:B--2---:R-:W-:Y:S05]  /*70f0*/  @!P0 BRA `(.L_x_118) ;  /* 0xfffffffc00f08947 */ /* 0x004fea000383ffff */
[----:B------:R-:W-:Y:S05]  /*7100*/  BRA `(.L_x_119) ;  /* 0xffffffb400d47947 */ /* 0x000fea000383ffff */
.L_x_46:
[----:B------:R-:W-:-:S07]  /*7110*/  MOV R0, UR5 ;  /* 0x0000000500007c02 */ /* 0x000fce0008000f00 */
.L_x_120:
[----:B-1----:R1:W2:Y:S02]  /*7120*/  SYNCS.PHASECHK.TRANS64.TRYWAIT P0, [R0+URZ], R3 ;  /* 0x00000003000075a7 */ /* 0x0022a400080011ff */
[----:B--2---:R-:W-:Y:S05]  /*7130*/  @!P0 NANOSLEEP.SYNCS 0x989680 ;  /* 0x009896800000895d */ /* 0x004fea0003900000 */
[----:B------:R-:W2:Y:S02]  /*7140*/  @!P0 SYNCS.PHASECHK.TRANS64 P0, [R0+URZ], R3 ;  /* 0x00000003000085a7 */ /* 0x000ea400080010ff */
[----:B--2---:R-:W-:Y:S05]  /*7150*/  @!P0 BRA `(.L_x_120) ;  /* 0xfffffffc00f08947 */ /* 0x004fea000383ffff */
[----:B------:R-:W-:Y:S05]  /*7160*/  BRA `(.L_x_121) ;  /* 0xffffffb400e07947 */ /* 0x000fea000383ffff */
.L_x_47:
[----:B------:R-:W-:-:S07]  /*7170*/  MOV R0, UR5 ;  /* 0x0000000500007c02 */ /* 0x000fce0008000f00 */
.L_x_122:
[----:B-1----:R1:W2:Y:S02]  /*7180*/  SYNCS.PHASECHK.TRANS64.TRYWAIT P0, [R0+URZ], R3 ;  /* 0x00000003000075a7 */ /* 0x0022a400080011ff */
[----:B--2---:R-:W-:Y:S05]  /*7190*/  @!P0 NANOSLEEP.SYNCS 0x989680 ;  /* 0x009896800000895d */ /* 0x004fea0003900000 */
[----:B------:R-:W2:Y:S02]  /*71a0*/  @!P0 SYNCS.PHASECHK.TRANS64 P0, [R0+URZ], R3 ;  /* 0x00000003000085a7 */ /* 0x000ea400080010ff */
[----:B--2---:R-:W-:Y:S05]  /*71b0*/  @!P0 BRA `(.L_x_122) ;  /* 0xfffffffc00f08947 */ /* 0x004fea000383ffff */
[----:B------:R-:W-:Y:S05]  /*71c0*/  BRA `(.L_x_123) ;  /* 0xffffffb400ec7947 */ /* 0x000fea000383ffff */
.L_x_48:
[----:B------:R-:W-:-:S07]  /*71d0*/  MOV R0, UR5 ;  /* 0x0000000500007c02 */ /* 0x000fce0008000f00 */
.L_x_124:
[----:B-1----:R1:W2:Y:S02]  /*71e0*/  SYNCS.PHASECHK.TRANS64.TRYWAIT P0, [R0+URZ], R3 ;  /* 0x00000003000075a7 */ /* 0x0022a400080011ff */
[----:B--2---:R-:W-:Y:S05]  /*71f0*/  @!P0 NANOSLEEP.SYNCS 0x989680 ;  /* 0x009896800000895d */ /* 0x004fea0003900000 */
[----:B------:R-:W2:Y:S02]  /*7200*/  @!P0 SYNCS.PHASECHK.TRANS64 P0, [R0+URZ], R3 ;  /* 0x00000003000085a7 */ /* 0x000ea400080010ff */
[----:B--2---:R-:W-:Y:S05]  /*7210*/  @!P0 BRA `(.L_x_124) ;  /* 0xfffffffc00f08947 */ /* 0x004fea000383ffff */
[----:B------:R-:W-:Y:S05]  /*7220*/  BRA `(.L_x_125) ;  /* 0xffffffb400f87947 */ /* 0x000fea000383ffff */
.L_x_49:
[----:B------:R-:W-:-:S07]  /*7230*/  MOV R0, UR5 ;  /* 0x0000000500007c02 */ /* 0x000fce0008000f00 */
.L_x_126:
[----:B-1----:R1:W2:Y:S02]  /*7240*/  SYNCS.PHASECHK.TRANS64.TRYWAIT P0, [R0+URZ], R3 ;  /* 0x00000003000075a7 */ /* 0x0022a400080011ff */
[----:B--2---:R-:W-:Y:S05]  /*7250*/  @!P0 NANOSLEEP.SYNCS 0x989680 ;  /* 0x009896800000895d */ /* 0x004fea0003900000 */
[----:B------:R-:W2:Y:S02]  /*7260*/  @!P0 SYNCS.PHASECHK.TRANS64 P0, [R0+URZ], R3 ;  /* 0x00000003000085a7 */ /* 0x000ea400080010ff */
[----:B--2---:R-:W-:Y:S05]  /*7270*/  @!P0 BRA `(.L_x_126) ;  /* 0xfffffffc00f08947 */ /* 0x004fea000383ffff */
[----:B------:R-:W-:Y:S05]  /*7280*/  BRA `(.L_x_127) ;  /* 0xffffffb800047947 */ /* 0x000fea000383ffff */
.L_x_50:
[----:B------:R-:W-:-:S07]  /*7290*/  MOV R0, UR5 ;  /* 0x0000000500007c02 */ /* 0x000fce0008000f00 */
.L_x_128:
[----:B-1----:R1:W2:Y:S02]  /*72a0*/  SYNCS.PHASECHK.TRANS64.TRYWAIT P0, [R0+URZ], R3 ;  /* 0x00000003000075a7 */ /* 0x0022a400080011ff */
[----:B--2---:R-:W-:Y:S05]  /*72b0*/  @!P0 NANOSLEEP.SYNCS 0x989680 ;  /* 0x009896800000895d */ /* 0x004fea0003900000 */
[----:B------:R-:W2:Y:S02]  /*72c0*/  @!P0 SYNCS.PHASECHK.TRANS64 P0, [R0+URZ], R3 ;  /* 0x00000003000085a7 */ /* 0x000ea400080010ff */
[----:B--2---:R-:W-:Y:S05]  /*72d0*/  @!P0 BRA `(.L_x_128) ;  /* 0xfffffffc00f08947 */ /* 0x004fea000383ffff */
[----:B------:R-:W-:Y:S05]  /*72e0*/  BRA `(.L_x_129) ;  /* 0xffffffb800107947 */ /* 0x000fea000383ffff */
.L_x_51:
[----:B------:R-:W-:-:S07]  /*72f0*/  MOV R0, UR5 ;  /* 0x0000000500007c02 */ /* 0x000fce0008000f00 */
.L_x_130:
[----:B-1----:R1:W2:Y:S02]  /*7300*/  SYNCS.PHASECHK.TRANS64.TRYWAIT P0, [R0+URZ], R3 ;  /* 0x00000003000075a7 */ /* 0x0022a400080011ff */
[----:B--2---:R-:W-:Y:S05]  /*7310*/  @!P0 NANOSLEEP.SYNCS 0x989680 ;  /* 0x009896800000895d */ /* 0x004fea0003900000 */
[----:B------:R-:W2:Y:S02]  /*7320*/  @!P0 SYNCS.PHASECHK.TRANS64 P0, [R0+URZ], R3 ;  /* 0x00000003000085a7 */ /* 0x000ea400080010ff */
[----:B--2---:R-:W-:Y:S05]  /*7330*/  @!P0 BRA `(.L_x_130) ;  /* 0xfffffffc00f08947 */ /* 0x004fea000383ffff */
[----:B------:R-:W-:Y:S05]  /*7340*/  BRA `(.L_x_131) ;  /* 0xffffffb8001c7947 */ /* 0x000fea000383ffff */
.L_x_52:
[----:B------:R-:W-:-:S07]  /*7350*/  MOV R0, UR5 ;  /* 0x0000000500007c02 */ /* 0x000fce0008000f00 */
.L_x_132:
[----:B-1----:R1:W2:Y:S02]  /*7360*/  SYNCS.PHASECHK.TRANS64.TRYWAIT P0, [R0+URZ], R3 ;  /* 0x00000003000075a7 */ /* 0x0022a400080011ff */
[----:B--2---:R-:W-:Y:S05]  /*7370*/  @!P0 NANOSLEEP.SYNCS 0x989680 ;  /* 0x009896800000895d */ /* 0x004fea0003900000 */
[----:B------:R-:W2:Y:S02]  /*7380*/  @!P0 SYNCS.PHASECHK.TRANS64 P0, [R0+URZ], R3 ;  /* 0x00000003000085a7 */ /* 0x000ea400080010ff */
[----:B--2---:R-:W-:Y:S05]  /*7390*/  @!P0 BRA `(.L_x_132) ;  /* 0xfffffffc00f08947 */ /* 0x004fea000383ffff */
[----:B------:R-:W-:Y:S05]  /*73a0*/  BRA `(.L_x_133) ;  /* 0xffffffb800287947 */ /* 0x000fea000383ffff */
.L_x_53:
[----:B------:R-:W-:-:S07]  /*73b0*/  MOV R0, UR5 ;  /* 0x0000000500007c02 */ /* 0x000fce0008000f00 */
.L_x_134:
[----:B-1----:R1:W2:Y:S02]  /*73c0*/  SYNCS.PHASECHK.TRANS64.TRYWAIT P0, [R0+URZ], R3 ;  /* 0x00000003000075a7 */ /* 0x0022a400080011ff */
[----:B--2---:R-:W-:Y:S05]  /*73d0*/  @!P0 NANOSLEEP.SYNCS 0x989680 ;  /* 0x009896800000895d */ /* 0x004fea0003900000 */
[----:B------:R-:W2:Y:S02]  /*73e0*/  @!P0 SYNCS.PHASECHK.TRANS64 P0, [R0+URZ], R3 ;  /* 0x00000003000085a7 */ /* 0x000ea400080010ff */
[----:B--2---:R-:W-:Y:S05]  /*73f0*/  @!P0 BRA `(.L_x_134) ;  /* 0xfffffffc00f08947 */ /* 0x004fea000383ffff */
[----:B------:R-:W-:Y:S05]  /*7400*/  BRA `(.L_x_135) ;  /* 0xffffffb800347947 */ /* 0x000fea000383ffff */
.L_x_54:
[----:B------:R-:W-:-:S07]  /*7410*/  MOV R0, UR5 ;  /* 0x0000000500007c02 */ /* 0x000fce0008000f00 */
.L_x_136:
[----:B-1----:R1:W2:Y:S02]  /*7420*/  SYNCS.PHASECHK.TRANS64.TRYWAIT P0, [R0+URZ], R3 ;  /* 0x00000003000075a7 */ /* 0x0022a400080011ff */
[----:B--2---:R-:W-:Y:S05]  /*7430*/  @!P0 NANOSLEEP.SYNCS 0x989680 ;  /* 0x009896800000895d */ /* 0x004fea0003900000 */
[----:B------:R-:W2:Y:S02]  /*7440*/  @!P0 SYNCS.PHASECHK.TRANS64 P0, [R0+URZ], R3 ;  /* 0x00000003000085a7 */ /* 0x000ea400080010ff */
[----:B--2---:R-:W-:Y:S05]  /*7450*/  @!P0 BRA `(.L_x_136) ;  /* 0xfffffffc00f08947 */ /* 0x004fea000383ffff */
[----:B------:R-:W-:Y:S05]  /*7460*/  BRA `(.L_x_137) ;  /* 0xffffffb800407947 */ /* 0x000fea000383ffff */
.L_x_55:
[----:B------:R-:W-:-:S07]  /*7470*/  MOV R0, UR5 ;  /* 0x0000000500007c02 */ /* 0x000fce0008000f00 */
.L_x_138:
[----:B-1----:R1:W2:Y:S02]  /*7480*/  SYNCS.PHASECHK.TRANS64.TRYWAIT P0, [R0+URZ], R3 ;  /* 0x00000003000075a7 */ /* 0x0022a400080011ff */
[----:B--2---:R-:W-:Y:S05]  /*7490*/  @!P0 NANOSLEEP.SYNCS 0x989680 ;  /* 0x009896800000895d */ /* 0x004fea0003900000 */
[----:B------:R-:W2:Y:S02]  /*74a0*/  @!P0 SYNCS.PHASECHK.TRANS64 P0, [R0+URZ], R3 ;  /* 0x00000003000085a7 */ /* 0x000ea400080010ff */
[----:B--2---:R-:W-:Y:S05]  /*74b0*/  @!P0 BRA `(.L_x_138) ;  /* 0xfffffffc00f08947 */ /* 0x004fea000383ffff */
[----:B------:R-:W-:Y:S05]  /*74c0*/  BRA `(.L_x_139) ;  /* 0xffffffb8004c7947 */ /* 0x000fea000383ffff */
.L_x_58:
[----:B--2---:R2:W3:Y:S02]  /*74d0*/  SYNCS.PHASECHK.TRANS64.TRYWAIT P0, [R2+URZ+0x150], R4 ;  /* 0x00015004020075a7 */ /* 0x0044e400080011ff */
[----:B---3--:R-:W-:Y:S05]  /*74e0*/  @!P0 NANOSLEEP.SYNCS 0x989680 ;  /* 0x009896800000895d */ /* 0x008fea0003900000 */
[----:B------:R-:W3:Y:S02]  /*74f0*/  @!P0 SYNCS.PHASECHK.TRANS64 P0, [R2+URZ+0x150], R4 ;  /* 0x00015004020085a7 */ /* 0x000ee400080010ff */
[----:B---3--:R-:W-:Y:S05]  /*7500*/  @!P0 BRA `(.L_x_58) ;  /* 0xfffffffc00f08947 */ /* 0x008fea000383ffff */
[----:B------:R-:W-:Y:S05]  /*7510*/  BRA `(.L_x_140) ;  /* 0xffffffb800a87947 */ /* 0x000fea000383ffff */
.L_x_59:
[----:B------:R-:W-:-:S07]  /*7520*/  MOV R2, UR4 ;  /* 0x0000000400027c02 */ /* 0x000fce0008000f00 */
.L_x_141:
[----:B--2---:R2:W3:Y:S02]  /*7530*/  SYNCS.PHASECHK.TRANS64.TRYWAIT P0, [R2+URZ+0x100], R5 ;  /* 0x00010005020075a7 */ /* 0x0044e400080011ff */
[----:B---3--:R-:W-:Y:S05]  /*7540*/  @!P0 NANOSLEEP.SYNCS 0x989680 ;  /* 0x009896800000895d */ /* 0x008fea0003900000 */
[----:B------:R-:W3:Y:S02]  /*7550*/  @!P0 SYNCS.PHASECHK.TRANS64 P0, [R2+URZ+0x100], R5 ;  /* 0x00010005020085a7 */ /* 0x000ee400080010ff */
[----:B---3--:R-:W-:Y:S05]  /*7560*/  @!P0 BRA `(.L_x_141) ;  /* 0xfffffffc00f08947 */ /* 0x008fea000383ffff */
[----:B------:R-:W-:Y:S05]  /*7570*/  BRA `(.L_x_142) ;  /* 0xffffffb800b87947 */ /* 0x000fea000383ffff */
.L_x_60:
[----:B--2---:R2:W3:Y:S02]  /*7580*/  SYNCS.PHASECHK.TRANS64.TRYWAIT P1, [R2+URZ+0xf0], R4 ;  /* 0x0000f004020075a7 */ /* 0x0044e400080211ff */
[----:B---3--:R-:W-:Y:S05]  /*7590*/  @!P1 NANOSLEEP.SYNCS 0x989680 ;  /* 0x009896800000995d */ /* 0x008fea0003900000 */
[----:B------:R-:W3:Y:S02]  /*75a0*/  @!P1 SYNCS.PHASECHK.TRANS64 P1, [R2+URZ+0xf0], R4 ;  /* 0x0000f004020095a7 */ /* 0x000ee400080210ff */
[----:B---3--:R-:W-:Y:S05]  /*75b0*/  @!P1 BRA `(.L_x_60) ;  /* 0xfffffffc00f09947 */ /* 0x008fea000383ffff */
[----:B------:R-:W-:Y:S05]  /*75c0*/  BRA `(.L_x_143) ;  /* 0xffffffb800e87947 */ /* 0x000fea000383ffff */
.L_x_63:
[----:B------:R-:W-:-:S07]  /*75d0*/  MOV R0, UR4 ;  /* 0x0000000400007c02 */ /* 0x000fce0008000f00 */
.L_x_144:
[----:B--2---:R2:W3:Y:S02]  /*75e0*/  SYNCS.PHASECHK.TRANS64.TRYWAIT P0, [R0+URZ+0x100], R2 ;  /* 0x00010002000075a7 */ /* 0x0044e400080011ff */
[----:B---3--:R-:W-:Y:S05]  /*75f0*/  @!P0 NANOSLEEP.SYNCS 0x989680 ;  /* 0x009896800000895d */ /* 0x008fea0003900000 */
[----:B------:R-:W3:Y:S02]  /*7600*/  @!P0 SYNCS.PHASECHK.TRANS64 P0, [R0+URZ+0x100], R2 ;  /* 0x00010002000085a7 */ /* 0x000ee400080010ff */
[----:B---3--:R-:W-:Y:S05]  /*7610*/  @!P0 BRA `(.L_x_144) ;  /* 0xfffffffc00f08947 */ /* 0x008fea000383ffff */
[----:B------:R-:W-:Y:S05]  /*7620*/  BRA `(.L_x_62) ;  /* 0xffffffbc003c7947 */ /* 0x000fea000383ffff */
.L_x_70:
[----:B-1----:R1:W2:Y:S02]  /*7630*/  SYNCS.PHASECHK.TRANS64.TRYWAIT P1, [R0+URZ+0xf0], R2 ;  /* 0x0000f002000075a7 */ /* 0x0022a400080211ff */
[----:B--2---:R-:W-:Y:S05]  /*7640*/  @!P1 NANOSLEEP.SYNCS 0x989680 ;  /* 0x009896800000995d */ /* 0x004fea0003900000 */
[----:B------:R-:W2:Y:S02]  /*7650*/  @!P1 SYNCS.PHASECHK.TRANS64 P1, [R0+URZ+0xf0], R2 ;  /* 0x0000f002000095a7 */ /* 0x000ea400080210ff */
[----:B--2---:R-:W-:Y:S05]  /*7660*/  @!P1 BRA `(.L_x_70) ;  /* 0xfffffffc00f09947 */ /* 0x004fea000383ffff */
[----:B------:R-:W-:Y:S05]  /*7670*/  BRA `(.L_x_145) ;  /* 0xffffffc000b07947 */ /* 0x000fea000383ffff */
.L_x_71:
[----:B------:R-:W-:-:S07]  /*7680*/  MOV R2, UR31 ;  /* 0x0000001f00027c02 */ /* 0x000fce0008000f00 */
.L_x_146:
[----:B-1----:R1:W2:Y:S02]  /*7690*/  SYNCS.PHASECHK.TRANS64.TRYWAIT P0, [R2+URZ+0x130], R0 ;  /* 0x00013000020075a7 */ /* 0x0022a400080011ff */
[----:B--2---:R-:W-:Y:S05]  /*76a0*/  @!P0 NANOSLEEP.SYNCS 0x989680 ;  /* 0x009896800000895d */ /* 0x004fea0003900000 */
[----:B------:R-:W2:Y:S02]  /*76b0*/  @!P0 SYNCS.PHASECHK.TRANS64 P0, [R2+URZ+0x130], R0 ;  /* 0x00013000020085a7 */ /* 0x000ea400080010ff */
[----:B--2---:R-:W-:Y:S05]  /*76c0*/  @!P0 BRA `(.L_x_146) ;  /* 0xfffffffc00f08947 */ /* 0x004fea000383ffff */
[----:B------:R-:W-:Y:S05]  /*76d0*/  BRA `(.L_x_147) ;  /* 0xffffffc400007947 */ /* 0x000fea000383ffff */
.L_x_74:
[----:B------:R-:W-:Y:S07]  /*76e0*/  MOV R0, UR5 ;  /* 0x0000000500007c02 */ /* 0x000fee0008000f00 */
.L_x_148:
[----:B-1----:R1:W2:Y:S02]  /*76f0*/  SYNCS.PHASECHK.TRANS64.TRYWAIT P0, [R0+URZ], R2 ;  /* 0x00000002000075a7 */ /* 0x0022a400080011ff */
[----:B--2---:R-:W-:Y:S05]  /*7700*/  @!P0 NANOSLEEP.SYNCS 0x989680 ;  /* 0x009896800000895d */ /* 0x004fea0003900000 */
[----:B------:R-:W2:Y:S02]  /*7710*/  @!P0 SYNCS.PHASECHK.TRANS64 P0, [R0+URZ], R2 ;  /* 0x00000002000085a7 */ /* 0x000ea400080010ff */
[----:B--2---:R-:W-:Y:S05]  /*7720*/  @!P0 BRA `(.L_x_148) ;  /* 0xfffffffc00f08947 */ /* 0x004fea000383ffff */
[----:B------:R-:W-:Y:S05]  /*7730*/  BRA `(.L_x_73) ;  /* 0xffffffc4001c7947 */ /* 0x000fea000383ffff */
.L_x_77:
[----:B------:R-:W-:-:S07]  /*7740*/  MOV R0, UR4 ;  /* 0x0000000400007c02 */ /* 0x000fce0008000f00 */
.L_x_149:
[----:B--2---:R2:W4:Y:S02]  /*7750*/  SYNCS.PHASECHK.TRANS64.TRYWAIT P0, [R0+URZ], R2 ;  /* 0x00000002000075a7 */ /* 0x00452400080011ff */
[----:B----4-:R-:W-:Y:S05]  /*7760*/  @!P0 NANOSLEEP.SYNCS 0x989680 ;  /* 0x009896800000895d */ /* 0x010fea0003900000 */
[----:B------:R-:W4:Y:S02]  /*7770*/  @!P0 SYNCS.PHASECHK.TRANS64 P0, [R0+URZ], R2 ;  /* 0x00000002000085a7 */ /* 0x000f2400080010ff */
[----:B----4-:R-:W-:Y:S05]  /*7780*/  @!P0 BRA `(.L_x_149) ;  /* 0xfffffffc00f08947 */ /* 0x010fea000383ffff */
[----:B------:R-:W-:Y:S05]  /*7790*/  BRA `(.L_x_150) ;  /* 0xffffffc400f87947 */ /* 0x000fea000383ffff */
.L_x_78:
[----:B------:R-:W-:-:S07]  /*77a0*/  MOV R0, UR5 ;  /* 0x0000000500007c02 */ /* 0x000fce0008000f00 */
.L_x_151:
[----:B-1----:R1:W2:Y:S02]  /*77b0*/  SYNCS.PHASECHK.TRANS64.TRYWAIT P0, [R0+URZ], R3 ;  /* 0x00000003000075a7 */ /* 0x0022a400080011ff */
[----:B--2---:R-:W-:Y:S05]  /*77c0*/  @!P0 NANOSLEEP.SYNCS 0x989680 ;  /* 0x009896800000895d */ /* 0x004fea0003900000 */
[----:B------:R-:W2:Y:S02]  /*77d0*/  @!P0 SYNCS.PHASECHK.TRANS64 P0, [R0+URZ], R3 ;  /* 0x00000003000085a7 */ /* 0x000ea400080010ff */
[----:B--2---:R-:W-:Y:S05]  /*77e0*/  @!P0 BRA `(.L_x_151) ;  /* 0xfffffffc00f08947 */ /* 0x004fea000383ffff */
[----:B------:R-:W-:Y:S05]  /*77f0*/  BRA `(.L_x_152) ;  /* 0xffffffc800047947 */ /* 0x000fea000383ffff */
.L_x_79:
[----:B------:R-:W-:-:S07]  /*7800*/  MOV R0, UR5 ;  /* 0x0000000500007c02 */ /* 0x000fce0008000f00 */
.L_x_153:
[----:B-1----:R1:W2:Y:S02]  /*7810*/  SYNCS.PHASECHK.TRANS64.TRYWAIT P0, [R0+URZ], R3 ;  /* 0x00000003000075a7 */ /* 0x0022a400080011ff */
[----:B--2---:R-:W-:Y:S05]  /*7820*/  @!P0 NANOSLEEP.SYNCS 0x989680 ;  /* 0x009896800000895d */ /* 0x004fea0003900000 */
[----:B------:R-:W2:Y:S02]  /*7830*/  @!P0 SYNCS.PHASECHK.TRANS64 P0, [R0+URZ], R3 ;  /* 0x00000003000085a7 */ /* 0x000ea400080010ff */
[----:B--2---:R-:W-:Y:S05]  /*7840*/  @!P0 BRA `(.L_x_153) ;  /* 0xfffffffc00f08947 */ /* 0x004fea000383ffff */
[----:B------:R-:W-:Y:S05]  /*7850*/  BRA `(.L_x_154) ;  /* 0xffffffc800107947 */ /* 0x000fea000383ffff */
.L_x_80:
[----:B-1----:R-:W-:-:S07]  /*7860*/  MOV R0, UR4 ;  /* 0x0000000400007c02 */ /* 0x002fce0008000f00 */
.L_x_155:
[----:B-1----:R1:W2:Y:S02]  /*7870*/  SYNCS.PHASECHK.TRANS64.TRYWAIT P0, [R0+URZ], R2 ;  /* 0x00000002000075a7 */ /* 0x0022a400080011ff */
[----:B--2---:R-:W-:Y:S05]  /*7880*/  @!P0 NANOSLEEP.SYNCS 0x989680 ;  /* 0x009896800000895d */ /* 0x004fea0003900000 */
[----:B------:R-:W2:Y:S02]  /*7890*/  @!P0 SYNCS.PHASECHK.TRANS64 P0, [R0+URZ], R2 ;  /* 0x00000002000085a7 */ /* 0x000ea400080010ff */
[----:B--2---:R-:W-:Y:S05]  /*78a0*/  @!P0 BRA `(.L_x_155) ;  /* 0xfffffffc00f08947 */ /* 0x004fea000383ffff */
[----:B------:R-:W-:Y:S05]  /*78b0*/  BRA `(.L_x_156) ;  /* 0xffffffc8001c7947 */ /* 0x000fea000383ffff */
.L_x_85:
[----:B--2---:R2:W3:Y:S02]  /*78c0*/  SYNCS.PHASECHK.TRANS64.TRYWAIT P0, [R3+URZ+0xf0], R0 ;  /* 0x0000f000030075a7 */ /* 0x0044e400080011ff */
[----:B---3--:R-:W-:Y:S05]  /*78d0*/  @!P0 NANOSLEEP.SYNCS 0x989680 ;  /* 0x009896800000895d */ /* 0x008fea0003900000 */
[----:B------:R-:W3:Y:S02]  /*78e0*/  @!P0 SYNCS.PHASECHK.TRANS64 P0, [R3+URZ+0xf0], R0 ;  /* 0x0000f000030085a7 */ /* 0x000ee400080010ff */
[----:B---3--:R-:W-:Y:S05]  /*78f0*/  @!P0 BRA `(.L_x_85) ;  /* 0xfffffffc00f08947 */ /* 0x008fea000383ffff */
[----:B------:R-:W-:Y:S05]  /*7900*/  BRA `(.L_x_157) ;  /* 0xffffffcc00447947 */ /* 0x000fea000383ffff */
.L_x_88:
[----:B--2---:R-:W-:Y:S07]  /*7910*/  MOV R0, UR17 ;  /* 0x0000001100007c02 */ /* 0x004fee0008000f00 */
.L_x_158:
[----:B--2---:R2:W3:Y:S02]  /*7920*/  SYNCS.PHASECHK.TRANS64.TRYWAIT P1, [R0+URZ+0xe8], R3 ;  /* 0x0000e803000075a7 */ /* 0x0044e400080211ff */
[----:B---3--:R-:W-:Y:S05]  /*7930*/  @!P1 NANOSLEEP.SYNCS 0x989680 ;  /* 0x009896800000995d */ /* 0x008fea0003900000 */
[----:B------:R-:W3:Y:S02]  /*7940*/  @!P1 SYNCS.PHASECHK.TRANS64 P1, [R0+URZ+0xe8], R3 ;  /* 0x0000e803000095a7 */ /* 0x000ee400080210ff */
[----:B---3--:R-:W-:Y:S05]  /*7950*/  @!P1 BRA `(.L_x_158) ;  /* 0xfffffffc00f09947 */ /* 0x008fea000383ffff */
[----:B------:R-:W-:Y:S05]  /*7960*/  BRA `(.L_x_87) ;  /* 0xffffffd000b87947 */ /* 0x000fea000383ffff */
.L_x_91:
[----:B--2---:R-:W-:Y:S07]  /*7970*/  MOV R0, UR17 ;  /* 0x0000001100007c02 */ /* 0x004fee0008000f00 */
.L_x_159:
[----:B--2---:R2:W3:Y:S02]  /*7980*/  SYNCS.PHASECHK.TRANS64.TRYWAIT P0, [R0+URZ+0xd8], R2 ;  /* 0x0000d802000075a7 */ /* 0x0044e400080011ff */
[----:B---3--:R-:W-:Y:S05]  /*7990*/  @!P0 NANOSLEEP.SYNCS 0x989680 ;  /* 0x009896800000895d */ /* 0x008fea0003900000 */
[----:B------:R-:W3:Y:S02]  /*79a0*/  @!P0 SYNCS.PHASECHK.TRANS64 P0, [R0+URZ+0xd8], R2 ;  /* 0x0000d802000085a7 */ /* 0x000ee400080010ff */
[----:B---3--:R-:W-:Y:S05]  /*79b0*/  @!P0 BRA `(.L_x_159) ;  /* 0xfffffffc00f08947 */ /* 0x008fea000383ffff */
[----:B------:R-:W-:Y:S05]  /*79c0*/  BRA `(.L_x_160) ;  /* 0xffffffd4000c7947 */ /* 0x000fea000383ffff */
.L_x_94:
[----:B---3--:R3:W1:Y:S02]  /*79d0*/  SYNCS.PHASECHK.TRANS64.TRYWAIT P0, [R3+URZ+0xf0], R0 ;  /* 0x0000f000030075a7 */ /* 0x00866400080011ff */
[----:B-1----:R-:W-:Y:S05]  /*79e0*/  @!P0 NANOSLEEP.SYNCS 0x989680 ;  /* 0x009896800000895d */ /* 0x002fea0003900000 */
[----:B------:R-:W1:Y:S02]  /*79f0*/  @!P0 SYNCS.PHASECHK.TRANS64 P0, [R3+URZ+0xf0], R0 ;  /* 0x0000f000030085a7 */ /* 0x000e6400080010ff */
[----:B-1----:R-:W-:Y:S05]  /*7a00*/  @!P0 BRA `(.L_x_94) ;  /* 0xfffffffc00f08947 */ /* 0x002fea000383ffff */
[----:B------:R-:W-:Y:S05]  /*7a10*/  BRA `(.L_x_161) ;  /* 0xffffffd800547947 */ /* 0x000fea000383ffff */
.L_x_105:
[----:B-1----:R-:W-:Y:S04]  /*7a20*/  MOV R0, UR44 ;  /* 0x0000002c00007c02 */ /* 0x002fe80008000f00 */
[----:B------:R1:W2:Y:S03]  /*7a30*/  SYNCS.PHASECHK.TRANS64.TRYWAIT P1, [R0+URZ+0xd0], R4 ;  /* 0x0000d004000075a7 */ /* 0x0002a600080211ff */
[----:B--2---:R-:W-:Y:S05]  /*7a40*/  @!P1 NANOSLEEP.SYNCS 0x989680 ;  /* 0x009896800000995d */ /* 0x004fea0003900000 */
[----:B------:R-:W2:Y:S02]  /*7a50*/  @!P1 SYNCS.PHASECHK.TRANS64 P1, [R0+URZ+0xd0], R4 ;  /* 0x0000d004000095a7 */ /* 0x000ea400080210ff */
[----:B--2---:R-:W-:Y:S05]  /*7a60*/  @!P1 BRA `(.L_x_105) ;  /* 0xfffffffc00ec9947 */ /* 0x004fea000383ffff */
[----:B------:R-:W-:Y:S05]  /*7a70*/  BRA `(.L_x_104) ;  /* 0xffffffe400a47947 */ /* 0x000fea000383ffff */
.L_x_107:
[----:B------:R1:W1:Y:S02]  /*7a80*/  SYNCS.PHASECHK.TRANS64.TRYWAIT P1, [R16+URZ+0x110], R3 ;  /* 0x00011003100075a7 */ /* 0x00026400080211ff */
[----:B-1----:R-:W-:Y:S05]  /*7a90*/  @!P1 NANOSLEEP.SYNCS 0x989680 ;  /* 0x009896800000995d */ /* 0x002fea0003900000 */
[----:B------:R-:W1:Y:S02]  /*7aa0*/  @!P1 SYNCS.PHASECHK.TRANS64 P1, [R16+URZ+0x110], R3 ;  /* 0x00011003100095a7 */ /* 0x000e6400080210ff */
[----:B-1----:R-:W-:Y:S05]  /*7ab0*/  @!P1 BRA `(.L_x_107) ;  /* 0xfffffffc00f09947 */ /* 0x002fea000383ffff */
[----:B------:R-:W-:Y:S05]  /*7ac0*/  BRA `(.L_x_106) ;  /* 0xffffffe400e07947 */ /* 0x000fea000383ffff */
        .weak           $__internal_0_$__cuda_sm10x_tcgen05_guardrail_trap_col_being_dealloced_not_returned_by_alloc
        .type           $__internal_0_$__cuda_sm10x_tcgen05_guardrail_trap_col_being_dealloced_not_returned_by_alloc,@function
        .size           $__internal_0_$__cuda_sm10x_tcgen05_guardrail_trap_col_being_dealloced_not_returned_by_alloc,($__internal_1_$__cuda_sm10x_tcgen05_guardrail_trap_phase_invalid_during_alloc - $__internal_0_$__cuda_sm10x_tcgen05_guardrail_trap_col_being_dealloced_not_returned_by_alloc)
$__internal_0_$__cuda_sm10x_tcgen05_guardrail_trap_col_being_dealloced_not_returned_by_alloc:
[----:B------:R-:W-:Y:S05]  /*7ad0*/  BPT.TRAP 0x1 ;  /* 0x000000040000795c */ /* 0x000fea0000300000 */
[----:B------:R-:W-:-:S04]  /*7ae0*/  HFMA2 R3, -RZ, RZ, 0, 0 ;  /* 0x00000000ff037431 */ /* 0x000fc800000001ff */
[----:B------:R-:W-:Y:S05]  /*7af0*/  RET.REL.NODEC R2 `(_ZN7cutlass13device_kernelINS_4gemm6kernel13GemmUniversalIN4cute5tupleIJiiiiEEENS1_10collective13CollectiveMmaINS1_35MainloopSm100TmaUmmaWarpSpecializedILi13ELi2ELi4ENS5_IJNS4_1CILi2EEENSA_ILi1EEESC_EEEEENS5_IJNSA_ILi64EEESF_NSA_ILi128EEEEEEaNS5_IJlSC_lEEEaSI_NS4_8TiledMMAINS4_8MMA_AtomIJNS4_15SM100_MMA_S8_SSIaaiLi64ELi64ELNS4_4UMMA5MajorE0ELSN_0ELNSM_8SaturateE0EEEEEENS4_6LayoutINS5_IJSC_SC_SC_EEENS5_IJNSA_ILi0EEEST_ST_EEEEENS5_IJNS4_10UnderscoreESW_SW_EEEEENS4_13SM90_TMA_LOADENS4_14ComposedLayoutINS4_7SwizzleILi3ELi4ELi3EEENS4_18smem_ptr_flag_bitsILi8EEENSR_INS5_IJNSA_ILi8EEESG_EEENS5_IJSG_SC_EEEEEEEvNS4_8identityENS4_23SM90_TMA_LOAD_MULTICASTES19_vS1A_EENS_8epilogue10collective18CollectiveEpilogueINS1D_23Sm100TmaWarpSpecializedILi1ELi1ELi32ELb0ELb0EEEJSH_NS5_IJNSR_ISF_SC_EES1I_EEEaSI_aSI_NS1D_6fusion15FusionCallbacksIS1H_NS1K_17LinearCombinationIaiaiLNS_15FloatRoundStyleE2EEESH_S1J_JEEENS4_5SM1004TMEM4LOAD26SM100_TMEM_LOAD_16dp32b32xESZ_NS10_INS11_ILi2ELi4ELi3EEES14_NSR_INS5_IJS15_SF_EEENS5_IJSF_SC_EEEEEEENS4_39AutoVectorizingCopyWithAssumedAlignmentILi128EEENS4_14SM90_TMA_STOREES1Y_S20_S20_EEEvvEEEEvNT_6ParamsE) ;  /* 0xffffff8402407950 */ /* 0x000fea0003c3ffff */
        .weak           $__internal_1_$__cuda_sm10x_tcgen05_guardrail_trap_phase_invalid_during_alloc
        .type           $__internal_1_$__cuda_sm10x_tcgen05_guardrail_trap_phase_invalid_during_alloc,@function
        .size           $__internal_1_$__cuda_sm10x_tcgen05_guardrail_trap_phase_invalid_during_alloc,($__internal_2_$__cuda_sm10x_tcgen05_guardrail_trap_unallocated_columns_being_dealloced - $__internal_1_$__cuda_sm10x_tcgen05_guardrail_trap_phase_invalid_during_alloc)
$__internal_1_$__cuda_sm10x_tcgen05_guardrail_trap_phase_invalid_during_alloc:
[----:B------:R-:W-:Y:S05]  /*7b00*/  BPT.TRAP 0x1 ;  /* 0x000000040000795c */ /* 0x000fea0000300000 */
[----:B------:R-:W-:-:S04]  /*7b10*/  MOV R5, 0x0 ;  /* 0x0000000000057802 */ /* 0x000fc80000000f00 */
[----:B------:R-:W-:Y:S05]  /*7b20*/  RET.REL.NODEC R4 `(_ZN7cutlass13device_kernelINS_4gemm6kernel13GemmUniversalIN4cute5tupleIJiiiiEEENS1_10collective13CollectiveMmaINS1_35MainloopSm100TmaUmmaWarpSpecializedILi13ELi2ELi4ENS5_IJNS4_1CILi2EEENSA_ILi1EEESC_EEEEENS5_IJNSA_ILi64EEESF_NSA_ILi128EEEEEEaNS5_IJlSC_lEEEaSI_NS4_8TiledMMAINS4_8MMA_AtomIJNS4_15SM100_MMA_S8_SSIaaiLi64ELi64ELNS4_4UMMA5MajorE0ELSN_0ELNSM_8SaturateE0EEEEEENS4_6LayoutINS5_IJSC_SC_SC_EEENS5_IJNSA_ILi0EEEST_ST_EEEEENS5_IJNS4_10UnderscoreESW_SW_EEEEENS4_13SM90_TMA_LOADENS4_14ComposedLayoutINS4_7SwizzleILi3ELi4ELi3EEENS4_18smem_ptr_flag_bitsILi8EEENSR_INS5_IJNSA_ILi8EEESG_EEENS5_IJSG_SC_EEEEEEEvNS4_8identityENS4_23SM90_TMA_LOAD_MULTICASTES19_vS1A_EENS_8epilogue10collective18CollectiveEpilogueINS1D_23Sm100TmaWarpSpecializedILi1ELi1ELi32ELb0ELb0EEEJSH_NS5_IJNSR_ISF_SC_EES1I_EEEaSI_aSI_NS1D_6fusion15FusionCallbacksIS1H_NS1K_17LinearCombinationIaiaiLNS_15FloatRoundStyleE2EEESH_S1J_JEEENS4_5SM1004TMEM4LOAD26SM100_TMEM_LOAD_16dp32b32xESZ_NS10_INS11_ILi2ELi4ELi3EEES14_NSR_INS5_IJS15_SF_EEENS5_IJSF_SC_EEEEEEENS4_39AutoVectorizingCopyWithAssumedAlignmentILi128EEENS4_14SM90_TMA_STOREES1Y_S20_S20_EEEvvEEEEvNT_6ParamsE) ;  /* 0xffffff8404347950 */ /* 0x000fea0003c3ffff */
        .weak           $__internal_2_$__cuda_sm10x_tcgen05_guardrail_trap_unallocated_columns_being_dealloced
        .type           $__internal_2_$__cuda_sm10x_tcgen05_guardrail_trap_unallocated_columns_being_dealloced,@function
        .size           $__internal_2_$__cuda_sm10x_tcgen05_guardrail_trap_unallocated_columns_being_dealloced,(.L_x_163 - $__internal_2_$__cuda_sm10x_tcgen05_guardrail_trap_unallocated_columns_being_dealloced)
$__internal_2_$__cuda_sm10x_tcgen05_guardrail_trap_unallocated_columns_being_dealloced:
[----:B------:R-:W-:Y:S05]  /*7b30*/  BPT.TRAP 0x1 ;  /* 0x000000040000795c */ /* 0x000fea0000300000 */
[----:B------:R-:W-:-:S04]  /*7b40*/  HFMA2 R3, -RZ, RZ, 0, 0 ;  /* 0x00000000ff037431 */ /* 0x000fc800000001ff */
[----:B------:R-:W-:Y:S05]  /*7b50*/  RET.REL.NODEC R2 `(_ZN7cutlass13device_kernelINS_4gemm6kernel13GemmUniversalIN4cute5tupleIJiiiiEEENS1_10collective13CollectiveMmaINS1_35MainloopSm100TmaUmmaWarpSpecializedILi13ELi2ELi4ENS5_IJNS4_1CILi2EEENSA_ILi1EEESC_EEEEENS5_IJNSA_ILi64EEESF_NSA_ILi128EEEEEEaNS5_IJlSC_lEEEaSI_NS4_8TiledMMAINS4_8MMA_AtomIJNS4_15SM100_MMA_S8_SSIaaiLi64ELi64ELNS4_4UMMA5MajorE0ELSN_0ELNSM_8SaturateE0EEEEEENS4_6LayoutINS5_IJSC_SC_SC_EEENS5_IJNSA_ILi0EEEST_ST_EEEEENS5_IJNS4_10UnderscoreESW_SW_EEEEENS4_13SM90_TMA_LOADENS4_14ComposedLayoutINS4_7SwizzleILi3ELi4ELi3EEENS4_18smem_ptr_flag_bitsILi8EEENSR_INS5_IJNSA_ILi8EEESG_EEENS5_IJSG_SC_EEEEEEEvNS4_8identityENS4_23SM90_TMA_LOAD_MULTICASTES19_vS1A_EENS_8epilogue10collective18CollectiveEpilogueINS1D_23Sm100TmaWarpSpecializedILi1ELi1ELi32ELb0ELb0EEEJSH_NS5_IJNSR_ISF_SC_EES1I_EEEaSI_aSI_NS1D_6fusion15FusionCallbacksIS1H_NS1K_17LinearCombinationIaiaiLNS_15FloatRoundStyleE2EEESH_S1J_JEEENS4_5SM1004TMEM4LOAD26SM100_TMEM_LOAD_16dp32b32xESZ_NS10_INS11_ILi2ELi4ELi3EEES14_NSR_INS5_IJS15_SF_EEENS5_IJSF_SC_EEEEEEENS4_39AutoVectorizingCopyWithAssumedAlignmentILi128EEENS4_14SM90_TMA_STOREES1Y_S20_S20_EEEvvEEEEvNT_6ParamsE) ;  /* 0xffffff8402287950 */ /* 0x000fea0003c3ffff */
.L_x_162:
[----:B------:R-:W-:-:S00]  /*7b60*/  BRA `(.L_x_162) ;  /* 0xfffffffc00fc7947 */ /* 0x000fc0000383ffff */
[----:B------:R-:W-:-:S00]  /*7b70*/  NOP ;  /* 0x0000000000007918 */ /* 0x000fc00000000000 */
        /* <DEDUP_REMOVED lines=8> */
.L_x_163:


//--------------------- .nv.global.init           --------------------------
	.section	.nv.global.init,"aw",@progbits
.nv.global.init:
	.type		$str$27,@object
	.size		$str$27,($str$28 - $str$27)
$str$27:
        /*0000*/ 	.byte	0x28, 0x61, 0x64, 0x64, 0x72, 0x65, 0x73, 0x73, 0x20, 0x26, 0x20, 0x6d, 0x61, 0x73, 0x6b, 0x29
        /*0010*/ 	.byte	0x20, 0x3d, 0x3d, 0x20, 0x30, 0x00
	.type		$str$28,@object
	.size		$str$28,($str$26 - $str$28)
$str$28:
        /*0016*/ 	.byte	0x2f, 0x74, 0x6d, 0x70, 0x2f, 0x63, 0x75, 0x74, 0x6c, 0x61, 0x73, 0x73, 0x5f, 0x73, 0x77, 0x65
        /*0026*/ 	.byte	0x65, 0x70, 0x5f, 0x73, 0x72, 0x63, 0x2f, 0x69, 0x6e, 0x63, 0x6c, 0x75, 0x64, 0x65, 0x2f, 0x63
        /*0036*/ 	.byte	0x75, 0x74, 0x65, 0x2f, 0x70, 0x6f, 0x69, 0x6e, 0x74, 0x65, 0x72, 0x5f, 0x66, 0x6c, 0x61, 0x67
        /*0046*/ 	.byte	0x67, 0x65, 0x64, 0x2e, 0x68, 0x70, 0x70, 0x00
	.type		$str$26,@object
	.size		$str$26,($str$25 - $str$26)
$str$26:
        /*004e*/ 	.byte	0x2f, 0x74, 0x6d, 0x70, 0x2f, 0x63, 0x75, 0x74, 0x6c, 0x61, 0x73, 0x73, 0x5f, 0x73, 0x77, 0x65
        /*005e*/ 	.byte	0x65, 0x70, 0x5f, 0x73, 0x72, 0x63, 0x2f, 0x69, 0x6e, 0x63, 0x6c, 0x75, 0x64, 0x65, 0x2f, 0x63
        /*006e*/ 	.byte	0x75, 0x74, 0x65, 0x2f, 0x61, 0x74, 0x6f, 0x6d, 0x2f, 0x63, 0x6f, 0x70, 0x79, 0x5f, 0x74, 0x72
        /*007e*/ 	.byte	0x61, 0x69, 0x74, 0x73, 0x5f, 0x73, 0x6d, 0x31, 0x30, 0x30, 0x2e, 0x68, 0x70, 0x70, 0x00
	.type		$str$25,@object
	.size		$str$25,(__unnamed_1 - $str$25)
$str$25:
        /*008d*/ 	.byte	0x28, 0x28, 0x75, 0x69, 0x6e, 0x74, 0x33, 0x32, 0x5f, 0x74, 0x28, 0x74, 0x68, 0x72, 0x65, 0x61
        /*009d*/ 	.byte	0x64, 0x49, 0x64, 0x78, 0x2e, 0x78, 0x29, 0x20, 0x2f, 0x20, 0x33, 0x32, 0x29, 0x20, 0x25, 0x20
        /*00ad*/ 	.byte	0x34, 0x29, 0x20, 0x3d, 0x3d, 0x20, 0x28, 0x28, 0x28, 0x74, 0x6d, 0x65, 0x6d, 0x5f, 0x61, 0x64
        /*00bd*/ 	.byte	0x64, 0x72, 0x20, 0x3e, 0x3e, 0x20, 0x31, 0x36, 0x29, 0x20, 0x2f, 0x20, 0x33, 0x32, 0x29, 0x20
        /*00cd*/ 	.byte	0x25, 0x20, 0x34, 0x29, 0x00
	.type		__unnamed_1,@object
	.size		__unnamed_1,(__unnamed_2 - __unnamed_1)
__unnamed_1:
        /*00d2*/ 	.byte	0x61, 0x75, 0x74, 0x6f, 0x20, 0x63, 0x75, 0x74, 0x65, 0x3a, 0x3a, 0x61, 0x73, 0x5f, 0x70, 0x6f
        /* <DEDUP_REMOVED lines=24> */
        /*0262*/ 	.byte	0x00
	.type		__unnamed_2,@object
	.size		__unnamed_2,(.L_2 - __unnamed_2)
__unnamed_2:
        /* <DEDUP_REMOVED lines=41> */
.L_2:


//--------------------- .nv.shared._ZN7cutlass13device_kernelINS_4gemm6kernel13GemmUniversalIN4cute5tupleIJiiiiEEENS1_10collective13CollectiveMmaINS1_35MainloopSm100TmaUmmaWarpSpecializedILi13ELi2ELi4ENS5_IJNS4_1CILi2EEENSA_ILi1EEESC_EEEEENS5_IJNSA_ILi64EEESF_NSA_ILi128EEEEEEaNS5_IJlSC_lEEEaSI_NS4_8TiledMMAINS4_8MMA_AtomIJNS4_15SM100_MMA_S8_SSIaaiLi64ELi64ELNS4_4UMMA5MajorE0ELSN_0ELNSM_8SaturateE0EEEEEENS4_6LayoutINS5_IJSC_SC_SC_EEENS5_IJNSA_ILi0EEEST_ST_EEEEENS5_IJNS4_10UnderscoreESW_SW_EEEEENS4_13SM90_TMA_LOADENS4_14ComposedLayoutINS4_7SwizzleILi3ELi4ELi3EEENS4_18smem_ptr_flag_bitsILi8EEENSR_INS5_IJNSA_ILi8EEESG_EEENS5_IJSG_SC_EEEEEEEvNS4_8identityENS4_23SM90_TMA_LOAD_MULTICASTES19_vS1A_EENS_8epilogue10collective18CollectiveEpilogueINS1D_23Sm100TmaWarpSpecializedILi1ELi1ELi32ELb0ELb0EEEJSH_NS5_IJNSR_ISF_SC_EES1I_EEEaSI_aSI_NS1D_6fusion15FusionCallbacksIS1H_NS1K_17LinearCombinationIaiaiLNS_15FloatRoundStyleE2EEESH_S1J_JEEENS4_5SM1004TMEM4LOAD26SM100_TMEM_LOAD_16dp32b32xESZ_NS10_INS11_ILi2ELi4ELi3EEES14_NSR_INS5_IJS15_SF_EEENS5_IJSF_SC_EEEEEEENS4_39AutoVectorizingCopyWithAssumedAlignmentILi128EEENS4_14SM90_TMA_STOREES1Y_S20_S20_EEEvvEEEEvNT_6ParamsE --------------------------
	.section	.nv.shared._ZN7cutlass13device_kernelINS_4gemm6kernel13GemmUniversalIN4cute5tupleIJiiiiEEENS1_10collective13CollectiveMmaINS1_35MainloopSm100TmaUmmaWarpSpecializedILi13ELi2ELi4ENS5_IJNS4_1CILi2EEENSA_ILi1EEESC_EEEEENS5_IJNSA_ILi64EEESF_NSA_ILi128EEEEEEaNS5_IJlSC_lEEEaSI_NS4_8TiledMMAINS4_8MMA_AtomIJNS4_15SM100_MMA_S8_SSIaaiLi64ELi64ELNS4_4UMMA5MajorE0ELSN_0ELNSM_8SaturateE0EEEEEENS4_6LayoutINS5_IJSC_SC_SC_EEENS5_IJNSA_ILi0EEEST_ST_EEEEENS5_IJNS4_10UnderscoreESW_SW_EEEEENS4_13SM90_TMA_LOADENS4_14ComposedLayoutINS4_7SwizzleILi3ELi4ELi3EEENS4_18smem_ptr_flag_bitsILi8EEENSR_INS5_IJNSA_ILi8EEESG_EEENS5_IJSG_SC_EEEEEEEvNS4_8identityENS4_23SM90_TMA_LOAD_MULTICASTES19_vS1A_EENS_8epilogue10collective18CollectiveEpilogueINS1D_23Sm100TmaWarpSpecializedILi1ELi1ELi32ELb0ELb0EEEJSH_NS5_IJNSR_ISF_SC_EES1I_EEEaSI_aSI_NS1D_6fusion15FusionCallbacksIS1H_NS1K_17LinearCombinationIaiaiLNS_15FloatRoundStyleE2EEESH_S1J_JEEENS4_5SM1004TMEM4LOAD26SM100_TMEM_LOAD_16dp32b32xESZ_NS10_INS11_ILi2ELi4ELi3EEES14_NSR_INS5_IJS15_SF_EEENS5_IJSF_SC_EEEEEEENS4_39AutoVectorizingCopyWithAssumedAlignmentILi128EEENS4_14SM90_TMA_STOREES1Y_S20_S20_EEEvvEEEEvNT_6ParamsE,"aw",@nobits
	.sectionflags	@""
	.align	16
	.zero		1024


//--------------------- .nv.shared.reserved.0     --------------------------
	.section	.nv.shared.reserved.0,"aw",@nobits
	.weak		__nv_reservedSMEM_offset_0_alias
	.size		__nv_reservedSMEM_offset_0_alias, 0, 64
	.other		__nv_reservedSMEM_offset_0_alias,@"STO_CUDA_RESERVED_SHARED STV_DEFAULT"
__nv_reservedSMEM_offset_0_alias:
	.zero		0
.nv.shared.reserved.0:
	.zero		64
	.weak		__nv_reservedSMEM_tcgen05_partition
	.type		__nv_reservedSMEM_tcgen05_partition,@object
	.size		__nv_reservedSMEM_tcgen05_partition,(.L_0 - __nv_reservedSMEM_tcgen05_partition)
__nv_reservedSMEM_tcgen05_partition:
	.zero		32
.L_0:


//--------------------- .nv.global                --------------------------
	.section	.nv.global,"aw",@nobits
.nv.global:
	.type		_ZN40_INTERNAL_efe1f34e_4_k_cu_ffdcc23f_273894cute1_E,@object
	.size		_ZN40_INTERNAL_efe1f34e_4_k_cu_ffdcc23f_273894cute1_E,(_ZN40_INTERNAL_efe1f34e_4_k_cu_ffdcc23f_273894cuda3std3__45__cpo6cbeginE - _ZN40_INTERNAL_efe1f34e_4_k_cu_ffdcc23f_273894cute1_E)
_ZN40_INTERNAL_efe1f34e_4_k_cu_ffdcc23f_273894cute1_E:
	.zero		1
	.type		_ZN40_INTERNAL_efe1f34e_4_k_cu_ffdcc23f_273894cuda3std3__45__cpo6cbeginE,@object
	.size		_ZN40_INTERNAL_efe1f34e_4_k_cu_ffdcc23f_273894cuda3std3__45__cpo6cbeginE,(_ZN40_INTERNAL_efe1f34e_4_k_cu_ffdcc23f_273894cuda3std3__48in_placeE - _ZN40_INTERNAL_efe1f34e_4_k_cu_ffdcc23f_273894cuda3std3__45__cpo6cbeginE)
_ZN40_INTERNAL_efe1f34e_4_k_cu_ffdcc23f_273894cuda3std3__45__cpo6cbeginE:
	.zero		1
	.type		_ZN40_INTERNAL_efe1f34e_4_k_cu_ffdcc23f_273894cuda3std3__48in_placeE,@object
	.size		_ZN40_INTERNAL_efe1f34e_4_k_cu_ffdcc23f_273894cuda3std3__48in_placeE,(_ZN40_INTERNAL_efe1f34e_4_k_cu_ffdcc23f_273894cuda3std6ranges3__45__cpo9iter_moveE - _ZN40_INTERNAL_efe1f34e_4_k_cu_ffdcc23f_273894cuda3std3__48in_placeE)
_ZN40_INTERNAL_efe1f34e_4_k_cu_ffdcc23f_273894cuda3std3__48in_placeE:
	.zero		1
	.type		_ZN40_INTERNAL_efe1f34e_4_k_cu_ffdcc23f_273894cuda3std6ranges3__45__cpo9iter_moveE,@object
	.size		_ZN40_INTERNAL_efe1f34e_4_k_cu_ffdcc23f_273894cuda3std6ranges3__45__cpo9iter_moveE,(_ZN40_INTERNAL_efe1f34e_4_k_cu_ffdcc23f_273894cuda3std3__45__cpo5beginE - _ZN40_INTERNAL_efe1f34e_4_k_cu_ffdcc23f_273894cuda3std6ranges3__45__cpo9iter_moveE)
_ZN40_INTERNAL_efe1f34e_4_k_cu_ffdcc23f_273894cuda3std6ranges3__45__cpo9iter_moveE:
	.zero		1
	.type		_ZN40_INTERNAL_efe1f34e_4_k_cu_ffdcc23f_273894cuda3std3__45__cpo5beginE,@object
	.size		_ZN40_INTERNAL_efe1f34e_4_k_cu_ffdcc23f_273894cuda3std3__45__cpo5beginE,(_ZN40_INTERNAL_efe1f34e_4_k_cu_ffdcc23f_273894cuda3std3__442_GLOBAL__N__efe1f34e_4_k_cu_ffdcc23f_273896ignoreE - _ZN40_INTERNAL_efe1f34e_4_k_cu_ffdcc23f_273894cuda3std3__45__cpo5beginE)
_ZN40_INTERNAL_efe1f34e_4_k_cu_ffdcc23f_273894cuda3std3__45__cpo5beginE:
	.zero		1
	.type		_ZN40_INTERNAL_efe1f34e_4_k_cu_ffdcc23f_273894cuda3std3__442_GLOBAL__N__efe1f34e_4_k_cu_ffdcc23f_273896ignoreE,@object
	.size		_ZN40_INTERNAL_efe1f34e_4_k_cu_ffdcc23f_273894cuda3std3__442_GLOBAL__N__efe1f34e_4_k_cu_ffdcc23f_273896ignoreE,(_ZN40_INTERNAL_efe1f34e_4_k_cu_ffdcc23f_273894cute7productE - _ZN40_INTERNAL_efe1f34e_4_k_cu_ffdcc23f_273894cuda3std3__442_GLOBAL__N__efe1f34e_4_k_cu_ffdcc23f_273896ignoreE)
_ZN40_INTERNAL_efe1f34e_4_k_cu_ffdcc23f_273894cuda3std3__442_GLOBAL__N__efe1f34e_4_k_cu_ffdcc23f_273896ignoreE:
	.zero		1
	.type		_ZN40_INTERNAL_efe1f34e_4_k_cu_ffdcc23f_273894cute7productE,@object
	.size		_ZN40_INTERNAL_efe1f34e_4_k_cu_ffdcc23f_273894cute7productE,(_ZN40_INTERNAL_efe1f34e_4_k_cu_ffdcc23f_273894cuda3std3__45__cpo3endE - _ZN40_INTERNAL_efe1f34e_4_k_cu_ffdcc23f_273894cute7productE)
_ZN40_INTERNAL_efe1f34e_4_k_cu_ffdcc23f_273894cute7productE:
	.zero		1
	.type		_ZN40_INTERNAL_efe1f34e_4_k_cu_ffdcc23f_273894cuda3std3__45__cpo3endE,@object
	.size		_ZN40_INTERNAL_efe1f34e_4_k_cu_ffdcc23f_273894cuda3std3__45__cpo3endE,(_ZN40_INTERNAL_efe1f34e_4_k_cu_ffdcc23f_273894cuda3std3__419piecewise_constructE - _ZN40_INTERNAL_efe1f34e_4_k_cu_ffdcc23f_273894cuda3std3__45__cpo3endE)
_ZN40_INTERNAL_efe1f34e_4_k_cu_ffdcc23f_273894cuda3std3__45__cpo3endE:
	.zero		1
	.type		_ZN40_INTERNAL_efe1f34e_4_k_cu_ffdcc23f_273894cuda3std3__419piecewise_constructE,@object
	.size		_ZN40_INTERNAL_efe1f34e_4_k_cu_ffdcc23f_273894cuda3std3__419piecewise_constructE,(_ZN40_INTERNAL_efe1f34e_4_k_cu_ffdcc23f_273894cuda3std3__45__cpo4cendE - _ZN40_INTERNAL_efe1f34e_4_k_cu_ffdcc23f_273894cuda3std3__419piecewise_constructE)
_ZN40_INTERNAL_efe1f34e_4_k_cu_ffdcc23f_273894cuda3std3__419piecewise_constructE:
	.zero		1
	.type		_ZN40_INTERNAL_efe1f34e_4_k_cu_ffdcc23f_273894cuda3std3__45__cpo4cendE,@object
	.size		_ZN40_INTERNAL_efe1f34e_4_k_cu_ffdcc23f_273894cuda3std3__45__cpo4cendE,(_ZN40_INTERNAL_efe1f34e_4_k_cu_ffdcc23f_273894cuda3std6ranges3__45__cpo4swapE - _ZN40_INTERNAL_efe1f34e_4_k_cu_ffdcc23f_273894cuda3std3__45__cpo4cendE)
_ZN40_INTERNAL_efe1f34e_4_k_cu_ffdcc23f_273894cuda3std3__45__cpo4cendE:
	.zero		1
	.type		_ZN40_INTERNAL_efe1f34e_4_k_cu_ffdcc23f_273894cuda3std6ranges3__45__cpo4swapE,@object
	.size		_ZN40_INTERNAL_efe1f34e_4_k_cu_ffdcc23f_273894cuda3std6ranges3__45__cpo4swapE,(.L_10 - _ZN40_INTERNAL_efe1f34e_4_k_cu_ffdcc23f_273894cuda3std6ranges3__45__cpo4swapE)
_ZN40_INTERNAL_efe1f34e_4_k_cu_ffdcc23f_273894cuda3std6ranges3__45__cpo4swapE:
	.zero		1
.L_10:


//--------------------- .nv.constant0._ZN7cutlass13device_kernelINS_4gemm6kernel13GemmUniversalIN4cute5tupleIJiiiiEEENS1_10collective13CollectiveMmaINS1_35MainloopSm100TmaUmmaWarpSpecializedILi13ELi2ELi4ENS5_IJNS4_1CILi2EEENSA_ILi1EEESC_EEEEENS5_IJNSA_ILi64EEESF_NSA_ILi128EEEEEEaNS5_IJlSC_lEEEaSI_NS4_8TiledMMAINS4_8MMA_AtomIJNS4_15SM100_MMA_S8_SSIaaiLi64ELi64ELNS4_4UMMA5MajorE0ELSN_0ELNSM_8SaturateE0EEEEEENS4_6LayoutINS5_IJSC_SC_SC_EEENS5_IJNSA_ILi0EEEST_ST_EEEEENS5_IJNS4_10UnderscoreESW_SW_EEEEENS4_13SM90_TMA_LOADENS4_14ComposedLayoutINS4_7SwizzleILi3ELi4ELi3EEENS4_18smem_ptr_flag_bitsILi8EEENSR_INS5_IJNSA_ILi8EEESG_EEENS5_IJSG_SC_EEEEEEEvNS4_8identityENS4_23SM90_TMA_LOAD_MULTICASTES19_vS1A_EENS_8epilogue10collective18CollectiveEpilogueINS1D_23Sm100TmaWarpSpecializedILi1ELi1ELi32ELb0ELb0EEEJSH_NS5_IJNSR_ISF_SC_EES1I_EEEaSI_aSI_NS1D_6fusion15FusionCallbacksIS1H_NS1K_17LinearCombinationIaiaiLNS_15FloatRoundStyleE2EEESH_S1J_JEEENS4_5SM1004TMEM4LOAD26SM100_TMEM_LOAD_16dp32b32xESZ_NS10_INS11_ILi2ELi4ELi3EEES14_NSR_INS5_IJS15_SF_EEENS5_IJSF_SC_EEEEEEENS4_39AutoVectorizingCopyWithAssumedAlignmentILi128EEENS4_14SM90_TMA_STOREES1Y_S20_S20_EEEvvEEEEvNT_6ParamsE --------------------------
	.section	.nv.constant0._ZN7cutlass13device_kernelINS_4gemm6kernel13GemmUniversalIN4cute5tupleIJiiiiEEENS1_10collective13CollectiveMmaINS1_35MainloopSm100TmaUmmaWarpSpecializedILi13ELi2ELi4ENS5_IJNS4_1CILi2EEENSA_ILi1EEESC_EEEEENS5_IJNSA_ILi64EEESF_NSA_ILi128EEEEEEaNS5_IJlSC_lEEEaSI_NS4_8TiledMMAINS4_8MMA_AtomIJNS4_15SM100_MMA_S8_SSIaaiLi64ELi64ELNS4_4UMMA5MajorE0ELSN_0ELNSM_8SaturateE0EEEEEENS4_6LayoutINS5_IJSC_SC_SC_EEENS5_IJNSA_ILi0EEEST_ST_EEEEENS5_IJNS4_10UnderscoreESW_SW_EEEEENS4_13SM90_TMA_LOADENS4_14ComposedLayoutINS4_7SwizzleILi3ELi4ELi3EEENS4_18smem_ptr_flag_bitsILi8EEENSR_INS5_IJNSA_ILi8EEESG_EEENS5_IJSG_SC_EEEEEEEvNS4_8identityENS4_23SM90_TMA_LOAD_MULTICASTES19_vS1A_EENS_8epilogue10collective18CollectiveEpilogueINS1D_23Sm100TmaWarpSpecializedILi1ELi1ELi32ELb0ELb0EEEJSH_NS5_IJNSR_ISF_SC_EES1I_EEEaSI_aSI_NS1D_6fusion15FusionCallbacksIS1H_NS1K_17LinearCombinationIaiaiLNS_15FloatRoundStyleE2EEESH_S1J_JEEENS4_5SM1004TMEM4LOAD26SM100_TMEM_LOAD_16dp32b32xESZ_NS10_INS11_ILi2ELi4ELi3EEES14_NSR_INS5_IJS15_SF_EEENS5_IJSF_SC_EEEEEEENS4_39AutoVectorizingCopyWithAssumedAlignmentILi128EEENS4_14SM90_TMA_STOREES1Y_S20_S20_EEEvvEEEEvNT_6ParamsE,"a",@progbits
	.sectionflags	@""
	.align	4
.nv.constant0._ZN7cutlass13device_kernelINS_4gemm6kernel13GemmUniversalIN4cute5tupleIJiiiiEEENS1_10collective13CollectiveMmaINS1_35MainloopSm100TmaUmmaWarpSpecializedILi13ELi2ELi4ENS5_IJNS4_1CILi2EEENSA_ILi1EEESC_EEEEENS5_IJNSA_ILi64EEESF_NSA_ILi128EEEEEEaNS5_IJlSC_lEEEaSI_NS4_8TiledMMAINS4_8MMA_AtomIJNS4_15SM100_MMA_S8_SSIaaiLi64ELi64ELNS4_4UMMA5MajorE0ELSN_0ELNSM_8SaturateE0EEEEEENS4_6LayoutINS5_IJSC_SC_SC_EEENS5_IJNSA_ILi0EEEST_ST_EEEEENS5_IJNS4_10UnderscoreESW_SW_EEEEENS4_13SM90_TMA_LOADENS4_14ComposedLayoutINS4_7SwizzleILi3ELi4ELi3EEENS4_18smem_ptr_flag_bitsILi8EEENSR_INS5_IJNSA_ILi8EEESG_EEENS5_IJSG_SC_EEEEEEEvNS4_8identityENS4_23SM90_TMA_LOAD_MULTICASTES19_vS1A_EENS_8epilogue10collective18CollectiveEpilogueINS1D_23Sm100TmaWarpSpecializedILi1ELi1ELi32ELb0ELb0EEEJSH_NS5_IJNSR_ISF_SC_EES1I_EEEaSI_aSI_NS1D_6fusion15FusionCallbacksIS1H_NS1K_17LinearCombinationIaiaiLNS_15FloatRoundStyleE2EEESH_S1J_JEEENS4_5SM1004TMEM4LOAD26SM100_TMEM_LOAD_16dp32b32xESZ_NS10_INS11_ILi2ELi4ELi3EEES14_NSR_INS5_IJS15_SF_EEENS5_IJSF_SC_EEEEEEENS4_39AutoVectorizingCopyWithAssumedAlignmentILi128EEENS4_14SM90_TMA_STOREES1Y_S20_S20_EEEvvEEEEvNT_6ParamsE:
	.zero		2944


//--------------------- SYMBOLS --------------------------

	.type		.nv.reservedSmem.offset0,@object
	.size		.nv.reservedSmem.offset0,0x4
	.type		.nv.reservedSmem.cap,@object
	.size		.nv.reservedSmem.cap,0x4
	.type		__assertfail,@function
